def attn_fwd(
    Q,
    K,
    V,
    Out,
    Lse,
    sm_scale,
    stride_qz,
    stride_qh,
    stride_qm,
    stride_qk,
    stride_kz,
    stride_kh,
    stride_kn,
    stride_kk,
    stride_vz,
    stride_vh,
    stride_vn,
    stride_vk,
    stride_oz,
    stride_oh,
    stride_om,
    stride_ok,
    seqlen_q,
    seqlen_k,
    BLOCK_M: tl.constexpr,
    BLOCK_N: tl.constexpr,
    HEAD_DIM: tl.constexpr,
    CAUSAL: tl.constexpr,
):
    start_m = tl.program_id(0)
    off_hz = tl.program_id(1)
    q_off = off_hz * stride_qh
    k_off = off_hz * stride_kh
    v_off = off_hz * stride_vh
    offs_m = start_m * BLOCK_M + tl.arange(0, BLOCK_M)
    offs_d = tl.arange(0, HEAD_DIM)
    offs_n = tl.arange(0, BLOCK_N)
    q_ptrs = Q + q_off + offs_m[:, None] * stride_qm + offs_d[None, :] * stride_qk
    k_ptrs = K + k_off + offs_d[:, None] * stride_kk + offs_n[None, :] * stride_kn
    v_ptrs = V + v_off + offs_n[:, None] * stride_vn + offs_d[None, :] * stride_vk
    m_i = tl.full([BLOCK_M], float("-inf"), dtype=tl.float32)
    l_i = tl.zeros([BLOCK_M], dtype=tl.float32) + 1.0
    acc = tl.zeros([BLOCK_M, HEAD_DIM], dtype=tl.float32)
    q = tl.load(q_ptrs)
    acc, l_i, m_i = _attn_fwd_inner(
        acc,
        l_i,
        m_i,
        q,
        k_ptrs,
        v_ptrs,
        sm_scale,
        stride_kn,
        stride_vn,
        start_m,
        seqlen_k,
        BLOCK_M,
        BLOCK_N,
        HEAD_DIM,
        CAUSAL,
    )
    acc = acc / l_i[:, None]
    lse = m_i + tl.math.log2(l_i) / 1.4426950408889634
    o_ptrs = (
        Out
        + off_hz * stride_oh
        + offs_m[:, None] * stride_om
        + offs_d[None, :] * stride_ok
    )
    tl.store(o_ptrs, acc.to(Out.dtype.element_ty))
    tl.store(Lse + off_hz * seqlen_q + offs_m, lse)

# config = {"BLOCK_M": 128, "BLOCK_N": 64, "HEAD_DIM": 64, "arch": "sm_100", "causal": true, "dtype": "fp16", "num_stages": 2, "num_warps": 4}
# arch = sm_100


// ===== COMPILED SASS (sm_100a) =====

	.target	sm_100a

	.elftype	@"ET_EXEC"


//--------------------- .note.nv.tkinfo           --------------------------
	.section	.note.nv.tkinfo,"",@"SHT_NOTE"
	.sectionflags	@"SHF_NOTE_NV_TKINFO"
	.tkinfo
        /*0018*/ 	.word	0x00000081
        /*0030*/ 	.string	""
        /*0030*/ 	.string	"ptxas-blackwell"
        /*0030*/ 	.string	"Cuda compilation tools, release 12.9, V12.9.86"
        /*0030*/ 	.string	"Build cuda_12.9.r12.9/compiler.36037853_0"
        /*0030*/ 	.string	"-v  -suppress-debug-info  -lineinfo  -arch sm_100a "



//--------------------- .note.nv.cuver            --------------------------
	.section	.note.nv.cuver,"",@"SHT_NOTE"
	.sectionflags	@"SHF_NOTE_NV_CUVER"
        /*0018*/ 	.short	0x0001
        /*001a*/ 	.short	0x0064
        /*001c*/ 	.short	0x0001
        /*001e*/ 	.short	0x0000
        /*0020*/ 	.short	0x0001
        /*0022*/ 	.short	0x0000


//--------------------- .nv.info                  --------------------------
	.section	.nv.info,"",@"SHT_CUDA_INFO"
	.align	4


	//----- nvinfo : EIATTR_REGCOUNT
	.align		4
        /*0000*/ 	.byte	0x04, 0x2f
        /*0002*/ 	.short	(.L_5 - .L_4)
	.align		4
.L_4:
        /*0004*/ 	.word	index@(attn_fwd)
        /*0008*/ 	.word	0x000000ff


	//----- nvinfo : EIATTR_FRAME_SIZE
	.align		4
.L_5:
        /*000c*/ 	.byte	0x04, 0x11
        /*000e*/ 	.short	(.L_7 - .L_6)
	.align		4
.L_6:
        /*0010*/ 	.word	index@($__internal_2_$__cuda_sm10x_tcgen05_guardrail_trap_unallocated_columns_being_dealloced)
        /*0014*/ 	.word	0x00000018


	//----- nvinfo : EIATTR_FRAME_SIZE
	.align		4
.L_7:
        /*0018*/ 	.byte	0x04, 0x11
        /*001a*/ 	.short	(.L_9 - .L_8)
	.align		4
.L_8:
        /*001c*/ 	.word	index@($__internal_1_$__cuda_sm10x_tcgen05_guardrail_trap_phase_invalid_during_alloc)
        /*0020*/ 	.word	0x00000018


	//----- nvinfo : EIATTR_FRAME_SIZE
	.align		4
.L_9:
        /*0024*/ 	.byte	0x04, 0x11
        /*0026*/ 	.short	(.L_11 - .L_10)
	.align		4
.L_10:
        /*0028*/ 	.word	index@($__internal_0_$__cuda_sm10x_tcgen05_guardrail_trap_col_being_dealloced_not_returned_by_alloc)
        /*002c*/ 	.word	0x00000018


	//----- nvinfo : EIATTR_FRAME_SIZE
	.align		4
.L_11:
        /*0030*/ 	.byte	0x04, 0x11
        /*0032*/ 	.short	(.L_13 - .L_12)
	.align		4
.L_12:
        /*0034*/ 	.word	index@(attn_fwd)
        /*0038*/ 	.word	0x00000018


	//----- nvinfo : EIATTR_MIN_STACK_SIZE
	.align		4
.L_13:
        /*003c*/ 	.byte	0x04, 0x12
        /*003e*/ 	.short	(.L_15 - .L_14)
	.align		4
.L_14:
        /*0040*/ 	.word	index@(attn_fwd)
        /*0044*/ 	.word	0x00000018
.L_15:


//--------------------- .nv.info.attn_fwd         --------------------------
	.section	.nv.info.attn_fwd,"",@"SHT_CUDA_INFO"
	.sectionflags	@""
	.align	4


	//----- nvinfo : EIATTR_CUDA_API_VERSION
	.align		4
        /*0000*/ 	.byte	0x04, 0x37
        /*0002*/ 	.short	(.L_17 - .L_16)
.L_16:
        /*0004*/ 	.word	0x00000081


	//----- nvinfo : EIATTR_KPARAM_INFO
	.align		4
.L_17:
        /*0008*/ 	.byte	0x04, 0x17
        /*000a*/ 	.short	(.L_19 - .L_18)
.L_18:
        /*000c*/ 	.word	0x00000000
        /*0010*/ 	.short	0x0019
        /*0012*/ 	.short	0x0080
        /*0014*/ 	.byte	0x00, 0xf4, 0x21, 0x00


	//----- nvinfo : EIATTR_KPARAM_INFO
	.align		4
.L_19:
        /*0018*/ 	.byte	0x04, 0x17
        /*001a*/ 	.short	(.L_21 - .L_20)
.L_20:
        /*001c*/ 	.word	0x00000000
        /*0020*/ 	.short	0x0018
        /*0022*/ 	.short	0x0078
        /*0024*/ 	.byte	0x00, 0xf4, 0x21, 0x00


	//----- nvinfo : EIATTR_KPARAM_INFO
	.align		4
.L_21:
        /*0028*/ 	.byte	0x04, 0x17
        /*002a*/ 	.short	(.L_23 - .L_22)
.L_22:
        /*002c*/ 	.word	0x00000000
        /*0030*/ 	.short	0x0017
        /*0032*/ 	.short	0x0070
        /*0034*/ 	.byte	0x00, 0xf0, 0x11, 0x00


	//----- nvinfo : EIATTR_KPARAM_INFO
	.align		4
.L_23:
        /*0038*/ 	.byte	0x04, 0x17
        /*003a*/ 	.short	(.L_25 - .L_24)
.L_24:
        /*003c*/ 	.word	0x00000000
        /*0040*/ 	.short	0x0016
        /*0042*/ 	.short	0x006c
        /*0044*/ 	.byte	0x00, 0xf0, 0x11, 0x00


	//----- nvinfo : EIATTR_KPARAM_INFO
	.align		4
.L_25:
        /*0048*/ 	.byte	0x04, 0x17
        /*004a*/ 	.short	(.L_27 - .L_26)
.L_26:
        /*004c*/ 	.word	0x00000000
        /*0050*/ 	.short	0x0015
        /*0052*/ 	.short	0x0068
        /*0054*/ 	.byte	0x00, 0xf0, 0x11, 0x00


	//----- nvinfo : EIATTR_KPARAM_INFO
	.align		4
.L_27:
        /*0058*/ 	.byte	0x04, 0x17
        /*005a*/ 	.short	(.L_29 - .L_28)
.L_28:
        /*005c*/ 	.word	0x00000000
        /*0060*/ 	.short	0x0014
        /*0062*/ 	.short	0x0064
        /*0064*/ 	.byte	0x00, 0xf0, 0x11, 0x00


	//----- nvinfo : EIATTR_KPARAM_INFO
	.align		4
.L_29:
        /*0068*/ 	.byte	0x04, 0x17
        /*006a*/ 	.short	(.L_31 - .L_30)
.L_30:
        /*006c*/ 	.word	0x00000000
        /*0070*/ 	.short	0x0013
        /*0072*/ 	.short	0x0060
        /*0074*/ 	.byte	0x00, 0xf0, 0x11, 0x00


	//----- nvinfo : EIATTR_KPARAM_INFO
	.align		4
.L_31:
        /*0078*/ 	.byte	0x04, 0x17
        /*007a*/ 	.short	(.L_33 - .L_32)
.L_32:
        /*007c*/ 	.word	0x00000000
        /*0080*/ 	.short	0x0012
        /*0082*/ 	.short	0x005c
        /*0084*/ 	.byte	0x00, 0xf0, 0x11, 0x00


	//----- nvinfo : EIATTR_KPARAM_INFO
	.align		4
.L_33:
        /*0088*/ 	.byte	0x04, 0x17
        /*008a*/ 	.short	(.L_35 - .L_34)
.L_34:
        /*008c*/ 	.word	0x00000000
        /*0090*/ 	.short	0x0011
        /*0092*/ 	.short	0x0058
        /*0094*/ 	.byte	0x00, 0xf0, 0x11, 0x00


	//----- nvinfo : EIATTR_KPARAM_INFO
	.align		4
.L_35:
        /*0098*/ 	.byte	0x04, 0x17
        /*009a*/ 	.short	(.L_37 - .L_36)
.L_36:
        /*009c*/ 	.word	0x00000000
        /*00a0*/ 	.short	0x0010
        /*00a2*/ 	.short	0x0054
        /*00a4*/ 	.byte	0x00, 0xf0, 0x11, 0x00


	//----- nvinfo : EIATTR_KPARAM_INFO
	.align		4
.L_37:
        /*00a8*/ 	.byte	0x04, 0x17
        /*00aa*/ 	.short	(.L_39 - .L_38)
.L_38:
        /*00ac*/ 	.word	0x00000000
        /*00b0*/ 	.short	0x000f
        /*00b2*/ 	.short	0x0050
        /*00b4*/ 	.byte	0x00, 0xf0, 0x11, 0x00


	//----- nvinfo : EIATTR_KPARAM_INFO
	.align		4
.L_39:
        /*00b8*/ 	.byte	0x04, 0x17
        /*00ba*/ 	.short	(.L_41 - .L_40)
.L_40:
        /*00bc*/ 	.word	0x00000000
        /*00c0*/ 	.short	0x000e
        /*00c2*/ 	.short	0x004c
        /*00c4*/ 	.byte	0x00, 0xf0, 0x11, 0x00


	//----- nvinfo : EIATTR_KPARAM_INFO
	.align		4
.L_41:
        /*00c8*/ 	.byte	0x04, 0x17
        /*00ca*/ 	.short	(.L_43 - .L_42)
.L_42:
        /*00cc*/ 	.word	0x00000000
        /*00d0*/ 	.short	0x000d
        /*00d2*/ 	.short	0x0048
        /*00d4*/ 	.byte	0x00, 0xf0, 0x11, 0x00


	//----- nvinfo : EIATTR_KPARAM_INFO
	.align		4
.L_43:
        /*00d8*/ 	.byte	0x04, 0x17
        /*00da*/ 	.short	(.L_45 - .L_44)
.L_44:
        /*00dc*/ 	.word	0x00000000
        /*00e0*/ 	.short	0x000c
        /*00e2*/ 	.short	0x0044
        /*00e4*/ 	.byte	0x00, 0xf0, 0x11, 0x00


	//----- nvinfo : EIATTR_KPARAM_INFO
	.align		4
.L_45:
        /*00e8*/ 	.byte	0x04, 0x17
        /*00ea*/ 	.short	(.L_47 - .L_46)
.L_46:
        /*00ec*/ 	.word	0x00000000
        /*00f0*/ 	.short	0x000b
        /*00f2*/ 	.short	0x0040
        /*00f4*/ 	.byte	0x00, 0xf0, 0x11, 0x00


	//----- nvinfo : EIATTR_KPARAM_INFO
	.align		4
.L_47:
        /*00f8*/ 	.byte	0x04, 0x17
        /*00fa*/ 	.short	(.L_49 - .L_48)
.L_48:
        /*00fc*/ 	.word	0x00000000
        /*0100*/ 	.short	0x000a
        /*0102*/ 	.short	0x003c
        /*0104*/ 	.byte	0x00, 0xf0, 0x11, 0x00


	//----- nvinfo : EIATTR_KPARAM_INFO
	.align		4
.L_49:
        /*0108*/ 	.byte	0x04, 0x17
        /*010a*/ 	.short	(.L_51 - .L_50)
.L_50:
        /*010c*/ 	.word	0x00000000
        /*0110*/ 	.short	0x0009
        /*0112*/ 	.short	0x0038
        /*0114*/ 	.byte	0x00, 0xf0, 0x11, 0x00


	//----- nvinfo : EIATTR_KPARAM_INFO
	.align		4
.L_51:
        /*0118*/ 	.byte	0x04, 0x17
        /*011a*/ 	.short	(.L_53 - .L_52)
.L_52:
        /*011c*/ 	.word	0x00000000
        /*0120*/ 	.short	0x0008
        /*0122*/ 	.short	0x0034
        /*0124*/ 	.byte	0x00, 0xf0, 0x11, 0x00


	//----- nvinfo : EIATTR_KPARAM_INFO
	.align		4
.L_53:
        /*0128*/ 	.byte	0x04, 0x17
        /*012a*/ 	.short	(.L_55 - .L_54)
.L_54:
        /*012c*/ 	.word	0x00000000
        /*0130*/ 	.short	0x0007
        /*0132*/ 	.short	0x0030
        /*0134*/ 	.byte	0x00, 0xf0, 0x11, 0x00


	//----- nvinfo : EIATTR_KPARAM_INFO
	.align		4
.L_55:
        /*0138*/ 	.byte	0x04, 0x17
        /*013a*/ 	.short	(.L_57 - .L_56)
.L_56:
        /*013c*/ 	.word	0x00000000
        /*0140*/ 	.short	0x0006
        /*0142*/ 	.short	0x002c
        /*0144*/ 	.byte	0x00, 0xf0, 0x11, 0x00


	//----- nvinfo : EIATTR_KPARAM_INFO
	.align		4
.L_57:
        /*0148*/ 	.byte	0x04, 0x17
        /*014a*/ 	.short	(.L_59 - .L_58)
.L_58:
        /*014c*/ 	.word	0x00000000
        /*0150*/ 	.short	0x0005
        /*0152*/ 	.short	0x0028
        /*0154*/ 	.byte	0x00, 0xf0, 0x11, 0x00


	//----- nvinfo : EIATTR_KPARAM_INFO
	.align		4
.L_59:
        /*0158*/ 	.byte	0x04, 0x17
        /*015a*/ 	.short	(.L_61 - .L_60)
.L_60:
        /*015c*/ 	.word	0x00000000
        /*0160*/ 	.short	0x0004
        /*0162*/ 	.short	0x0020
        /*0164*/ 	.byte	0x00, 0xf4, 0x21, 0x00


	//----- nvinfo : EIATTR_KPARAM_INFO
	.align		4
.L_61:
        /*0168*/ 	.byte	0x04, 0x17
        /*016a*/ 	.short	(.L_63 - .L_62)
.L_62:
        /*016c*/ 	.word	0x00000000
        /*0170*/ 	.short	0x0003
        /*0172*/ 	.short	0x0018
        /*0174*/ 	.byte	0x00, 0xf4, 0x21, 0x00


	//----- nvinfo : EIATTR_KPARAM_INFO
	.align		4
.L_63:
        /*0178*/ 	.byte	0x04, 0x17
        /*017a*/ 	.short	(.L_65 - .L_64)
.L_64:
        /*017c*/ 	.word	0x00000000
        /*0180*/ 	.short	0x0002
        /*0182*/ 	.short	0x0010
        /*0184*/ 	.byte	0x00, 0xf4, 0x21, 0x00


	//----- nvinfo : EIATTR_KPARAM_INFO
	.align		4
.L_65:
        /*0188*/ 	.byte	0x04, 0x17
        /*018a*/ 	.short	(.L_67 - .L_66)
.L_66:
        /*018c*/ 	.word	0x00000000
        /*0190*/ 	.short	0x0001
        /*0192*/ 	.short	0x0008
        /*0194*/ 	.byte	0x00, 0xf4, 0x21, 0x00


	//----- nvinfo : EIATTR_KPARAM_INFO
	.align		4
.L_67:
        /*0198*/ 	.byte	0x04, 0x17
        /*019a*/ 	.short	(.L_69 - .L_68)
.L_68:
        /*019c*/ 	.word	0x00000000
        /*01a0*/ 	.short	0x0000
        /*01a2*/ 	.short	0x0000
        /*01a4*/ 	.byte	0x00, 0xf4, 0x21, 0x00


	//----- nvinfo : EIATTR_AT_ENTRY_FRAGMENTS
	.align		4
.L_69:
        /*01a8*/ 	.byte	0x04, 0x4f
        /*01aa*/ 	.short	(.L_71 - .L_70)


	//   ....[0]....
.L_70:
        /*01ac*/ 	.word	0x00000004


	//----- nvinfo : EIATTR_RESERVED_SMEM_USED
	.align		4
.L_71:
        /*01b0*/ 	.byte	0x01, 0x41
	.zero		2


	//----- nvinfo : EIATTR_SPARSE_MMA_MASK
	.align		4
        /*01b4*/ 	.byte	0x03, 0x50
        /*01b6*/ 	.short	0x0000


	//----- nvinfo : EIATTR_TCGEN05_1CTA_USED
	.align		4
        /*01b8*/ 	.byte	0x01, 0x51
	.zero		2


	//----- nvinfo : EIATTR_MAXREG_COUNT
	.align		4
        /*01bc*/ 	.byte	0x03, 0x1b
        /*01be*/ 	.short	0x00ff


	//----- nvinfo : EIATTR_NUM_BARRIERS
	.align		4
        /*01c0*/ 	.byte	0x02, 0x4c
        /*01c2*/ 	.byte	0x01
	.zero		1


	//----- nvinfo : EIATTR_ANNOTATIONS
	.align		4
        /*01c4*/ 	.byte	0x04, 0x55
        /*01c6*/ 	.short	(.L_73 - .L_72)


	//   ....[0]....
.L_72:
        /*01c8*/ 	.word	0x00000001
        /*01cc*/ 	.byte	0x00, 0x1b, 0x00, 0x00, 0x01, 0x00, 0x00, 0x00, 0x30, 0x1b, 0x00, 0x00, 0x01, 0x00, 0x00, 0x00
        /*01dc*/ 	.byte	0x60, 0x1b, 0x00, 0x00, 0x01, 0x00, 0x00, 0x00, 0xa0, 0x65, 0x00, 0x00, 0x01, 0x00, 0x00, 0x00
        /*01ec*/ 	.byte	0xb0, 0x65, 0x00, 0x00, 0x01, 0x00, 0x00, 0x00, 0xe0, 0x65, 0x00, 0x00


	//----- nvinfo : EIATTR_INT_WARP_WIDE_INSTR_OFFSETS
	.align		4
.L_73:
        /*01f8*/ 	.byte	0x04, 0x31
        /*01fa*/ 	.short	(.L_75 - .L_74)


	//   ....[0]....
.L_74:
        /*01fc*/ 	.word	0x00001fa0


	//   ....[1]....
        /*0200*/ 	.word	0x00001fb0


	//   ....[2]....
        /*0204*/ 	.word	0x000028b0


	//   ....[3]....
        /*0208*/ 	.word	0x00002930


	//   ....[4]....
        /*020c*/ 	.word	0x00007380


	//   ....[5]....
        /*0210*/ 	.word	0x0000e530


	//   ....[6]....
        /*0214*/ 	.word	0x0000e580


	//----- nvinfo : EIATTR_COOP_GROUP_MASK_REGIDS
	.align		4
.L_75:
        /*0218*/ 	.byte	0x04, 0x29
        /*021a*/ 	.short	(.L_77 - .L_76)


	//   ....[0]....
.L_76:
        /*021c*/ 	.word	0xffffffff


	//   ....[1]....
        /*0220*/ 	.word	0xffffffff


	//   ....[2]....
        /*0224*/ 	.word	0xffffffff


	//   ....[3]....
        /*0228*/ 	.word	0xffffffff


	//----- nvinfo : EIATTR_COOP_GROUP_INSTR_OFFSETS
	.align		4
.L_77:
        /*022c*/ 	.byte	0x04, 0x28
        /*022e*/ 	.short	(.L_79 - .L_78)


	//   ....[0]....
.L_78:
        /*0230*/ 	.word	0x00000070


	//   ....[1]....
        /*0234*/ 	.word	0x00000330


	//   ....[2]....
        /*0238*/ 	.word	0x0000e3c0


	//   ....[3]....
        /*023c*/ 	.word	0x0000e630


	//----- nvinfo : EIATTR_VRC_CTA_INIT_COUNT
	.align		4
.L_79:
        /*0240*/ 	.byte	0x02, 0x4a
        /*0242*/ 	.byte	0x80
	.zero		1


	//----- nvinfo : EIATTR_MBARRIER_INSTR_OFFSETS
	.align		4
        /*0244*/ 	.byte	0x04, 0x39
        /*0246*/ 	.short	(.L_81 - .L_80)


	//   ....[0]....
.L_80:
        /*0248*/ 	.word	0x00002640
        /*024c*/ 	.word	0x000000ff
        /*0250*/ 	.word	0x0000a000
        /*0254*/ 	.short	0x0100
        /*0256*/ 	.byte	0x0a
	.zero		1


	//   ....[1]....
        /*0258*/ 	.word	0x00002910
        /*025c*/ 	.word	0x000000ff
        /*0260*/ 	.word	0x0000a008
        /*0264*/ 	.short	0x0100
        /*0266*/ 	.byte	0x0a
	.zero		1


	//   ....[2]....
        /*0268*/ 	.word	0x00002ba0
        /*026c*/ 	.word	0x000000ff
        /*0270*/ 	.word	0x00006000
        /*0274*/ 	.short	0x0100
        /*0276*/ 	.byte	0x0a
	.zero		1


	//   ....[3]....
        /*0278*/ 	.word	0x00002e00
        /*027c*/ 	.word	0x000000ff
        /*0280*/ 	.word	0x00006000
        /*0284*/ 	.short	0x010a
        /*0286*/ 	.byte	0x0a
	.zero		1


	//   ....[4]....
        /*0288*/ 	.word	0x00004510
        /*028c*/ 	.word	0x000000ff
        /*0290*/ 	.word	0x00006000
        /*0294*/ 	.short	0x0108
        /*0296*/ 	.byte	0x0a
	.zero		1


	//   ....[5]....
        /*0298*/ 	.word	0x00007450
        /*029c*/ 	.word	0x000000ff
        /*02a0*/ 	.word	0x0000a010
        /*02a4*/ 	.short	0x0100
        /*02a6*/ 	.byte	0x0a
	.zero		1


	//   ....[6]....
        /*02a8*/ 	.word	0x000075e0
        /*02ac*/ 	.word	0x000000ff
        /*02b0*/ 	.word	0x0000a010
        /*02b4*/ 	.short	0x010a
        /*02b6*/ 	.byte	0x0a
	.zero		1


	//   ....[7]....
        /*02b8*/ 	.word	0x00009bf0
        /*02bc*/ 	.word	0x000000ff
        /*02c0*/ 	.word	0x0000a010
        /*02c4*/ 	.short	0x0108
        /*02c6*/ 	.byte	0x0a
	.zero		1


	//   ....[8]....
        /*02c8*/ 	.word	0x00009c80
        /*02cc*/ 	.word	0x000000ff
        /*02d0*/ 	.word	0x00000000
        /*02d4*/ 	.short	0x010a
        /*02d6*/ 	.byte	0x05
	.zero		1


	//   ....[9]....
        /*02d8*/ 	.word	0x0000bdb0
        /*02dc*/ 	.word	0x000000ff
        /*02e0*/ 	.word	0x00000000
        /*02e4*/ 	.short	0x010a
        /*02e6*/ 	.byte	0x05
	.zero		1


	//   ....[10]....
        /*02e8*/ 	.word	0x0000bfd0
        /*02ec*/ 	.word	0x000000ff
        /*02f0*/ 	.word	0x0000a000
        /*02f4*/ 	.short	0x0108
        /*02f6*/ 	.byte	0x0a
	.zero		1


	//   ....[11]....
        /*02f8*/ 	.word	0x0000c080
        /*02fc*/ 	.word	0x000000ff
        /*0300*/ 	.word	0x0000a008
        /*0304*/ 	.short	0x0108
        /*0306*/ 	.byte	0x0a
	.zero		1


	//   ....[12]....
        /*0308*/ 	.word	0x0000e650
        /*030c*/ 	.word	0x000000ff
        /*0310*/ 	.word	0x00006000
        /*0314*/ 	.short	0x010a
        /*0316*/ 	.byte	0x0a
	.zero		1


	//   ....[13]....
        /*0318*/ 	.word	0x0000e680
        /*031c*/ 	.word	0x000000ff
        /*0320*/ 	.word	0x0000a010
        /*0324*/ 	.short	0x010a
        /*0326*/ 	.byte	0x0a
	.zero		1


	//   ....[14]....
        /*0328*/ 	.word	0x0000e6b0
        /*032c*/ 	.word	0x000000ff
        /*0330*/ 	.word	0x00000000
        /*0334*/ 	.short	0x010a
        /*0336*/ 	.byte	0x05
	.zero		1


	//   ....[15]....
        /*0338*/ 	.word	0x0000e6e0
        /*033c*/ 	.word	0x000000ff
        /*0340*/ 	.word	0x00000000
        /*0344*/ 	.short	0x010a
        /*0346*/ 	.byte	0x05
	.zero		1


	//----- nvinfo : EIATTR_NUM_MBARRIERS
	.align		4
.L_81:
        /*0348*/ 	.byte	0x03, 0x38
        /*034a*/ 	.short	0xffff


	//----- nvinfo : EIATTR_EXIT_INSTR_OFFSETS
	.align		4
        /*034c*/ 	.byte	0x04, 0x1c
        /*034e*/ 	.short	(.L_83 - .L_82)


	//   ....[0]....
.L_82:
        /*0350*/ 	.word	0x0000e640


	//----- nvinfo : EIATTR_REQNTID
	.align		4
.L_83:
        /*0354*/ 	.byte	0x04, 0x10
        /*0356*/ 	.short	(.L_85 - .L_84)
.L_84:
        /*0358*/ 	.word	0x00000080
        /*035c*/ 	.word	0x00000001
        /*0360*/ 	.word	0x00000001


	//----- nvinfo : EIATTR_CRS_STACK_SIZE
	.align		4
.L_85:
        /*0364*/ 	.byte	0x04, 0x1e
        /*0366*/ 	.short	(.L_87 - .L_86)
.L_86:
        /*0368*/ 	.word	0x00000000


	//----- nvinfo : EIATTR_CBANK_PARAM_SIZE
	.align		4
.L_87:
        /*036c*/ 	.byte	0x03, 0x19
        /*036e*/ 	.short	0x0088


	//----- nvinfo : EIATTR_PARAM_CBANK
	.align		4
        /*0370*/ 	.byte	0x04, 0x0a
        /*0372*/ 	.short	(.L_89 - .L_88)
	.align		4
.L_88:
        /*0374*/ 	.word	index@(.nv.constant0.attn_fwd)
        /*0378*/ 	.short	0x0380
        /*037a*/ 	.short	0x0088


	//----- nvinfo : EIATTR_SW_WAR
	.align		4
.L_89:
        /*037c*/ 	.byte	0x04, 0x36
        /*037e*/ 	.short	(.L_91 - .L_90)
.L_90:
        /*0380*/ 	.word	0x00000008
.L_91:


//--------------------- .nv.compat                --------------------------
	.section	.nv.compat,"",@"SHT_CUDA_COMPAT_INFO"
	.align	4
        /*0000*/ 	.byte	0x02, 0x02, 0x02, 0x00, 0x02, 0x05, 0x05, 0x00, 0x02, 0x03, 0x00, 0x00, 0x02, 0x06, 0x01, 0x00


//--------------------- .nv.callgraph             --------------------------
	.section	.nv.callgraph,"",@"SHT_CUDA_CALLGRAPH"
	.align	4
	.sectionentsize	8
	.align		4
        /*0000*/ 	.word	0x00000000
	.align		4
        /*0004*/ 	.word	0xffffffff
	.align		4
        /*0008*/ 	.word	0x00000000
	.align		4
        /*000c*/ 	.word	0xfffffffe
	.align		4
        /*0010*/ 	.word	0x00000000
	.align		4
        /*0014*/ 	.word	0xfffffffd
	.align		4
        /*0018*/ 	.word	0x00000000
	.align		4
        /*001c*/ 	.word	0xfffffffc


//--------------------- .nv.constant4             --------------------------
	.section	.nv.constant4,"a",@progbits
	.align	8
	.align		8
.nv.constant4:
        /*0000*/ 	.dword	_$_str


//--------------------- .text.attn_fwd            --------------------------
	.section	.text.attn_fwd,"ax",@progbits
	.align	128
        .global         attn_fwd
        .type           attn_fwd,@function
        .size           attn_fwd,(.L_x_31 - attn_fwd)
        .other          attn_fwd,@"STO_CUDA_ENTRY STV_DEFAULT"
attn_fwd:
.text.attn_fwd:
[----:B------:R-:W0:Y:S01]  /*0000*/  LDC R1, c[0x0][0x37c] ;  /* 0x0000df00ff017b82 */ /* 0x000e220000000800 */
[----:B------:R-:W1:Y:S01]  /*0010*/  S2R R0, SR_TID.X ;  /* 0x0000000000007919 */ /* 0x000e620000002100 */
[----:B0-----:R-:W-:Y:S01]  /*0020*/  VIADD R1, R1, 0xffffffe8 ;  /* 0xffffffe801017836 */ /* 0x001fe20000000000 */
[----:B-1----:R-:W-:-:S13]  /*0030*/  ISETP.GE.U32.AND P0, PT, R0, 0x20, PT ;  /* 0x000000200000780c */ /* 0x002fda0003f06070 */
[----:B------:R-:W-:Y:S02]  /*0040*/  VOTEU.ANY UP0, P0 ;  /* 0x0000000000ff7886 */ /* 0x000fe40000000100 */
[----:B------:R-:W-:Y:S05]  /*0050*/  BRA.U UP0, `(.L_x_0) ;  /* 0x0000000100b87547 */ /* 0x000fea000b800000 */
[----:B------:R-:W0:Y:S01]  /*0060*/  S2UR UR6, SR_CgaCtaId ;  /* 0x00000000000679c3 */ /* 0x000e220000008800 */
[----:B------:R-:W-:Y:S01]  /*0070*/  NOP ;  /* 0x0000000000007918 */ /* 0x000fe20000000000 */
[----:B------:R-:W-:Y:S02]  /*0080*/  UMOV UR4, 0x40 ;  /* 0x0000004000047882 */ /* 0x000fe40000000000 */
[----:B0-----:R-:W-:-:S09]  /*0090*/  ULEA UR4, UR6, UR4, 0x18 ;  /* 0x0000000406047291 */ /* 0x001fd2000f8ec0ff */
[----:B------:R-:W0:Y:S01]  /*00a0*/  LDS.U8 R0, [UR4] ;  /* 0x00000004ff007984 */ /* 0x000e220008000000 */
[----:B------:R-:W-:Y:S02]  /*00b0*/  UMOV UR4, 0x400 ;  /* 0x0000040000047882 */ /* 0x000fe40000000000 */
[----:B------:R-:W-:Y:S01]  /*00c0*/  ULEA UR4, UR6, UR4, 0x18 ;  /* 0x0000000406047291 */ /* 0x000fe2000f8ec0ff */
[----:B0-----:R-:W-:-:S13]  /*00d0*/  ISETP.NE.AND P0, PT, R0, RZ, PT ;  /* 0x000000ff0000720c */ /* 0x001fda0003f05270 */
[----:B------:R-:W-:Y:S05]  /*00e0*/  @P0 BRA `(.L_x_1) ;  /* 0x00000000007c0947 */ /* 0x000fea0003800000 */
[----:B------:R-:W-:-:S13]  /*00f0*/  ELECT P0, URZ, PT ;  /* 0x0000000000ff782f */ /* 0x000fda0003800000 */
[----:B------:R-:W-:Y:S05]  /*0100*/  @!P0 BRA `(.L_x_2) ;  /* 0x0000000000848947 */ /* 0x000fea0003800000 */
[----:B------:R-:W-:Y:S01]  /*0110*/  UMOV UR5, 0x8 ;  /* 0x0000000800057882 */ /* 0x000fe20000000000 */
[----:B------:R-:W-:Y:S02]  /*0120*/  IMAD.MOV.U32 R4, RZ, RZ, 0x1 ;  /* 0x00000001ff047424 */ /* 0x000fe400078e00ff */
[----:B------:R-:W-:Y:S02]  /*0130*/  IMAD.MOV.U32 R5, RZ, RZ, 0xff ;  /* 0x000000ffff057424 */ /* 0x000fe400078e00ff */
[----:B------:R-:W-:Y:S04]  /*0140*/  DEPBAR.LE SB0, 0x36 ;  /* 0x00008d800000791a */ /* 0x000fe80000000000 */
[----:B------:R-:W0:Y:S02]  /*0150*/  UTCATOMSWS.FIND_AND_SET.ALIGN UP1, UR5, UR5 ;  /* 0x00000005000575e3 */ /* 0x000e240008020800 */
[----:B0-----:R-:W-:-:S04]  /*0160*/  PLOP3.LUT P0, PT, PT, PT, UP1, 0x80, 0x8 ;  /* 0x000000000008781c */ /* 0x001fc80003f0f018 */
[----:B------:R-:W-:-:S04]  /*0170*/  SEL R0, RZ, 0xffffffff, !P0 ;  /* 0xffffffffff007807 */ /* 0x000fc80004000000 */
[----:B------:R-:W-:Y:S01]  /*0180*/  ISETP.NE.AND P0, PT, R0, RZ, PT ;  /* 0x000000ff0000720c */ /* 0x000fe20003f05270 */
[----:B------:R-:W-:-:S12]  /*0190*/  IMAD.U32 R0, RZ, RZ, UR5 ;  /* 0x00000005ff007e24 */ /* 0x000fd8000f8e00ff */
[----:B------:R-:W-:Y:S05]  /*01a0*/  @P0 BRA `(.L_x_3) ;  /* 0x0000000000240947 */ /* 0x000fea0003800000 */
.L_x_4:
[----:B------:R-:W-:Y:S05]  /*01b0*/  NANOSLEEP 0x64 ;  /* 0x000000640000795d */ /* 0x000fea0003800000 */
[----:B------:R-:W-:-:S05]  /*01c0*/  UMOV UR5, 0x8 ;  /* 0x0000000800057882 */ /* 0x000fca0000000000 */
[----:B------:R-:W-:Y:S04]  /*01d0*/  DEPBAR.LE SB0, 0x36 ;  /* 0x00008d800000791a */ /* 0x000fe80000000000 */
[----:B------:R-:W0:Y:S02]  /*01e0*/  UTCATOMSWS.FIND_AND_SET.ALIGN UP1, UR5, UR5 ;  /* 0x00000005000575e3 */ /* 0x000e240008020800 */
[----:B0-----:R-:W-:-:S04]  /*01f0*/  PLOP3.LUT P0, PT, PT, PT, UP1, 0x80, 0x8 ;  /* 0x000000000008781c */ /* 0x001fc80003f0f018 */
[----:B------:R-:W-:-:S04]  /*0200*/  SEL R0, RZ, 0xffffffff, !P0 ;  /* 0xffffffffff007807 */ /* 0x000fc80004000000 */
[----:B------:R-:W-:Y:S01]  /*0210*/  ISETP.NE.AND P0, PT, R0, RZ, PT ;  /* 0x000000ff0000720c */ /* 0x000fe20003f05270 */
[----:B------:R-:W-:-:S12]  /*0220*/  IMAD.U32 R0, RZ, RZ, UR5 ;  /* 0x00000005ff007e24 */ /* 0x000fd8000f8e00ff */
[----:B------:R-:W-:Y:S05]  /*0230*/  @!P0 BRA `(.L_x_4) ;  /* 0xfffffffc00dc8947 */ /* 0x000fea000383ffff */
.L_x_3:
[C---:B------:R-:W-:Y:S01]  /*0240*/  VIADD R3, R0.reuse, 0x10 ;  /* 0x0000001000037836 */ /* 0x040fe20000000000 */
[----:B------:R-:W-:Y:S01]  /*0250*/  UMOV UR5, 0x50 ;  /* 0x0000005000057882 */ /* 0x000fe20000000000 */
[----:B------:R-:W-:Y:S01]  /*0260*/  SHF.L.U32 R2, R5, R0, RZ ;  /* 0x0000000005027219 */ /* 0x000fe200000006ff */
[----:B------:R-:W-:Y:S01]  /*0270*/  ULEA UR5, UR6, UR5, 0x18 ;  /* 0x0000000506057291 */ /* 0x000fe2000f8ec0ff */
[----:B------:R-:W-:Y:S01]  /*0280*/  IMAD.SHL.U32 R0, R0, 0x20, RZ ;  /* 0x0000002000007824 */ /* 0x000fe200078e00ff */
[----:B------:R-:W-:-:S04]  /*0290*/  SHF.L.U32 R3, R4, R3, RZ ;  /* 0x0000000304037219 */ /* 0x000fc800000006ff */
[----:B------:R-:W-:-:S05]  /*02a0*/  LOP3.LUT R2, R3, R2, RZ, 0xfc, !PT ;  /* 0x0000000203027212 */ /* 0x000fca00078efcff */
[----:B------:R0:W-:Y:S04]  /*02b0*/  ATOMS.OR RZ, [UR5], R2 ;  /* 0x00000002ffff798c */ /* 0x0001e8000b000005 */
[----:B------:R0:W-:Y:S01]  /*02c0*/  STS [UR4], R0 ;  /* 0x00000000ff007988 */ /* 0x0001e20008000804 */
[----:B------:R-:W-:Y:S05]  /*02d0*/  BRA `(.L_x_2) ;  /* 0x0000000000107947 */ /* 0x000fea0003800000 */
.L_x_1:
[----:B------:R-:W-:Y:S01]  /*02e0*/  IMAD.MOV.U32 R0, RZ, RZ, -0x1 ;  /* 0xffffffffff007424 */ /* 0x000fe200078e00ff */
[----:B------:R-:W-:-:S04]  /*02f0*/  MOV R2, 0x320 ;  /* 0x0000032000027802 */ /* 0x000fc80000000f00 */
[----:B------:R0:W-:Y:S03]  /*0300*/  STS [UR4], R0 ;  /* 0x00000000ff007988 */ /* 0x0001e60008000804 */
[----:B0-----:R-:W-:Y:S05]  /*0310*/  CALL.REL.NOINC `($__internal_1_$__cuda_sm10x_tcgen05_guardrail_trap_phase_invalid_during_alloc) ;  /* 0x000000e400087944 */ /* 0x001fea0003c00000 */
.L_x_2:
[----:B------:R-:W-:Y:S05]  /*0320*/  WARPSYNC.ALL ;  /* 0x0000000000007948 */ /* 0x000fea0003800000 */
[----:B------:R-:W-:Y:S01]  /*0330*/  NOP ;  /* 0x0000000000007918 */ /* 0x000fe20000000000 */
.L_x_0:
[----:B------:R-:W1:Y:S01]  /*0340*/  S2UR UR11, SR_CTAID.X ;  /* 0x00000000000b79c3 */ /* 0x000e620000002500 */
[----:B------:R-:W2:Y:S01]  /*0350*/  S2R R136, SR_TID.X ;  /* 0x0000000000887919 */ /* 0x000ea20000002100 */
[----:B------:R-:W3:Y:S01]  /*0360*/  LDCU.64 UR4, c[0x0][0x3b0] ;  /* 0x00007600ff0477ac */ /* 0x000ee20008000a00 */
[----:B------:R-:W-:Y:S01]  /*0370*/  UMOV UR10, 0x400 ;  /* 0x00000400000a7882 */ /* 0x000fe20000000000 */
[----:B------:R-:W4:Y:S04]  /*0380*/  LDCU.64 UR30, c[0x0][0x358] ;  /* 0x00006b00ff1e77ac */ /* 0x000f280008000a00 */
[----:B------:R-:W3:Y:S08]  /*0390*/  S2UR UR8, SR_CTAID.Y ;  /* 0x00000000000879c3 */ /* 0x000ef00000002600 */
[----:B------:R-:W0:Y:S01]  /*03a0*/  LDC.64 R4, c[0x0][0x380] ;  /* 0x0000e000ff047b82 */ /* 0x000e220000000a00 */
[----:B-1----:R-:W-:-:S07]  /*03b0*/  USHF.L.U32 UR11, UR11, 0x7, URZ ;  /* 0x000000070b0b7899 */ /* 0x002fce00080006ff */
[----:B------:R-:W1:Y:S01]  /*03c0*/  LDC R143, c[0x0][0x3b8] ;  /* 0x0000ee00ff8f7b82 */ /* 0x000e620000000800 */
[----:B0-----:R-:W-:Y:S01]  /*03d0*/  IMAD.U32 R2, RZ, RZ, UR11 ;  /* 0x0000000bff027e24 */ /* 0x001fe2000f8e00ff */
[----:B---3--:R-:W-:-:S06]  /*03e0*/  UIMAD UR4, UR8, UR4, URZ ;  /* 0x00000004080472a4 */ /* 0x008fcc000f8e02ff */
[----:B------:R-:W0:Y:S01]  /*03f0*/  S2UR UR6, SR_CgaCtaId ;  /* 0x00000000000679c3 */ /* 0x000e220000008800 */
[----:B--2---:R-:W-:Y:S01]  /*0400*/  LOP3.LUT R2, R2, 0x7f, R136, 0xf8, !PT ;  /* 0x0000007f02027812 */ /* 0x004fe200078ef888 */
[----:B------:R-:W-:-:S04]  /*0410*/  USHF.L.U32 UR7, UR4, 0x1, URZ ;  /* 0x0000000104077899 */ /* 0x000fc800080006ff */
[----:B------:R-:W-:Y:S01]  /*0420*/  IMAD R0, R2, UR5, RZ ;  /* 0x0000000502007c24 */ /* 0x000fe2000f8e02ff */
[----:B------:R-:W-:-:S03]  /*0430*/  UIMAD.WIDE UR4, UR4, 0x2, URZ ;  /* 0x00000002040478a5 */ /* 0x000fc6000f8e02ff */
[C---:B------:R-:W-:Y:S02]  /*0440*/  IMAD.SHL.U32 R79, R0.reuse, 0x2, RZ ;  /* 0x00000002004f7824 */ /* 0x040fe400078e00ff */
[----:B------:R-:W-:-:S03]  /*0450*/  IMAD.HI R0, R0, 0x2, RZ ;  /* 0x0000000200007827 */ /* 0x000fc600078e02ff */
[----:B------:R-:W-:Y:S01]  /*0460*/  IADD3 R78, P0, P1, R79, UR7, R4 ;  /* 0x000000074f4e7c10 */ /* 0x000fe2000f91e004 */
[C---:B-1----:R-:W-:Y:S02]  /*0470*/  IMAD.SHL.U32 R15, R143.reuse, 0x8, RZ ;  /* 0x000000088f0f7824 */ /* 0x042fe400078e00ff */
[C---:B------:R-:W-:Y:S01]  /*0480*/  IMAD R17, R143.reuse, 0xa, RZ ;  /* 0x0000000a8f117824 */ /* 0x040fe200078e02ff */
[----:B------:R-:W-:Y:S01]  /*0490*/  IADD3.X R79, PT, PT, R0, UR5, R5, P0, P1 ;  /* 0x00000005004f7c10 */ /* 0x000fe200087e2405 */
[C---:B------:R-:W-:Y:S01]  /*04a0*/  IMAD.SHL.U32 R19, R143.reuse, 0x10, RZ ;  /* 0x000000108f137824 */ /* 0x040fe200078e00ff */
[CC--:B------:R-:W-:Y:S01]  /*04b0*/  LEA R80, P2, R143.reuse, R78.reuse, 0x4 ;  /* 0x0000004e8f507211 */ /* 0x0c0fe200078420ff */
[C---:B------:R-:W-:Y:S01]  /*04c0*/  IMAD R39, R143.reuse, 0x14, RZ ;  /* 0x000000148f277824 */ /* 0x040fe200078e02ff */
[CC--:B------:R-:W-:Y:S01]  /*04d0*/  LEA R74, P3, R143.reuse, R78.reuse, 0x5 ;  /* 0x0000004e8f4a7211 */ /* 0x0c0fe200078628ff */
[C---:B------:R-:W-:Y:S01]  /*04e0*/  IMAD R49, R143.reuse, 0x50, RZ ;  /* 0x000000508f317824 */ /* 0x040fe200078e02ff */
[----:B------:R-:W-:Y:S01]  /*04f0*/  BAR.SYNC.DEFER_BLOCKING 0x0 ;  /* 0x0000000000007b1d */ /* 0x000fe20000010000 */
[----:B------:R-:W-:Y:S01]  /*0500*/  IMAD.SHL.U32 R47, R143, 0x20, RZ ;  /* 0x000000208f2f7824 */ /* 0x000fe200078e00ff */
[-C--:B------:R-:W-:Y:S01]  /*0510*/  LEA.HI.X.SX32 R81, R15, R79.reuse, 0x1, P2 ;  /* 0x0000004f0f517211 */ /* 0x080fe200010f0eff */
[C---:B------:R-:W-:Y:S01]  /*0520*/  IMAD R9, R143.reuse, 0x5, RZ ;  /* 0x000000058f097824 */ /* 0x040fe200078e02ff */
[CC--:B------:R-:W-:Y:S01]  /*0530*/  LEA R46, P1, R143.reuse, R78.reuse, 0x6 ;  /* 0x0000004e8f2e7211 */ /* 0x0c0fe200078230ff */
[----:B------:R-:W-:Y:S01]  /*0540*/  IMAD R55, R143, 0x28, RZ ;  /* 0x000000288f377824 */ /* 0x000fe200078e02ff */
[-C--:B------:R-:W-:Y:S01]  /*0550*/  IADD3 R48, P2, PT, R17, R78.reuse, RZ ;  /* 0x0000004e11307210 */ /* 0x080fe20007f5e0ff */
[----:B------:R-:W-:Y:S01]  /*0560*/  IMAD R51, R143, 0x42, RZ ;  /* 0x000000428f337824 */ /* 0x000fe200078e02ff */
[-C--:B------:R-:W-:Y:S01]  /*0570*/  LEA.HI.X.SX32 R75, R19, R79.reuse, 0x1, P3 ;  /* 0x0000004f134b7211 */ /* 0x080fe200018f0eff */
[----:B------:R-:W-:Y:S01]  /*0580*/  IMAD R11, R143, 0x6, RZ ;  /* 0x000000068f0b7824 */ /* 0x000fe200078e02ff */
[-C--:B------:R-:W-:Y:S01]  /*0590*/  IADD3 R50, P3, PT, R39, R78.reuse, RZ ;  /* 0x0000004e27327210 */ /* 0x080fe20007f7e0ff */
[----:B------:R-:W-:Y:S01]  /*05a0*/  IMAD R53, R143, 0x60, RZ ;  /* 0x000000608f357824 */ /* 0x000fe200078e02ff */
[-C--:B------:R-:W-:Y:S01]  /*05b0*/  IADD3 R18, P0, PT, R49, R78.reuse, RZ ;  /* 0x0000004e31127210 */ /* 0x080fe20007f1e0ff */
[----:B------:R-:W-:Y:S01]  /*05c0*/  IMAD R25, R143, 0xc, RZ ;  /* 0x0000000c8f197824 */ /* 0x000fe200078e02ff */
[-C--:B------:R-:W-:Y:S01]  /*05d0*/  LEA.HI.X.SX32 R47, R47, R79.reuse, 0x1, P1 ;  /* 0x0000004f2f2f7211 */ /* 0x080fe200008f0eff */
        /* <DEDUP_REMOVED lines=17> */
[-C--:B------:R-:W-:Y:S01]  /*06f0*/  LEA.HI.X.SX32 R19, R55, R79.reuse, 0x1, P0 ;  /* 0x0000004f37137211 */ /* 0x080fe200000f0eff */
[----:B0-----:R-:W-:Y:S01]  /*0700*/  ULEA UR10, UR6, UR10, 0x18 ;  /* 0x0000000a060a7291 */ /* 0x001fe2000f8ec0ff */
[-C--:B------:R-:W-:Y:S01]  /*0710*/  LEA.HI.X.SX32 R55, R5, R79.reuse, 0x1, P3 ;  /* 0x0000004f05377211 */ /* 0x080fe200018f0eff */
[----:B------:R-:W-:Y:S01]  /*0720*/  IMAD.SHL.U32 R3, R143, 0x2, RZ ;  /* 0x000000028f037824 */ /* 0x000fe200078e00ff */
[-C--:B------:R-:W-:Y:S01]  /*0730*/  IADD3 R58, P0, PT, R43, R78.reuse, RZ ;  /* 0x0000004e2b3a7210 */ /* 0x080fe20007f1e0ff */
[----:B------:R-:W-:Y:S01]  /*0740*/  IMAD R13, R143, 0x7, RZ ;  /* 0x000000078f0d7824 */ /* 0x000fe200078e02ff */
[-C--:B------:R-:W-:Y:S01]  /*0750*/  IADD3 R60, P3, PT, R63, R78.reuse, RZ ;  /* 0x0000004e3f3c7210 */ /* 0x080fe20007f7e0ff */
[----:B------:R-:W-:Y:S01]  /*0760*/  IMAD R71, R143, 0x3f, RZ ;  /* 0x0000003f8f477824 */ /* 0x000fe200078e02ff */
[-C--:B------:R-:W-:Y:S01]  /*0770*/  IADD3 R14, P6, PT, R57, R78.reuse, RZ ;  /* 0x0000004e390e7210 */ /* 0x080fe20007fde0ff */
[----:B------:R-:W-:Y:S01]  /*0780*/  IMAD R35, R143, 0x12, RZ ;  /* 0x000000128f237824 */ /* 0x000fe200078e02ff */
[-C--:B------:R-:W-:Y:S01]  /*0790*/  LEA.HI.X.SX32 R17, R63, R79.reuse, 0x1, P5 ;  /* 0x0000004f3f117211 */ /* 0x080fe200028f0eff */
[----:B------:R-:W-:Y:S01]  /*07a0*/  IMAD.SHL.U32 R7, R143, 0x4, RZ ;  /* 0x000000048f077824 */ /* 0x000fe200078e00ff */
[-C--:B------:R-:W-:Y:S01]  /*07b0*/  LEA.HI.X.SX32 R57, R11, R79.reuse, 0x1, P1 ;  /* 0x0000004f0b397211 */ /* 0x080fe200008f0eff */
[----:B------:R-:W0:Y:S01]  /*07c0*/  LDS R130, [UR10] ;  /* 0x0000000aff827984 */ /* 0x000e220008000800 */
[-C--:B------:R-:W-:Y:S01]  /*07d0*/  IADD3 R66, P5, PT, R69, R78.reuse, RZ ;  /* 0x0000004e45427210 */ /* 0x080fe20007fbe0ff */
[----:B------:R-:W-:Y:S01]  /*07e0*/  IMAD R21, R143, 0x9, RZ ;  /* 0x000000098f157824 */ /* 0x000fe200078e02ff */
[-C--:B------:R-:W-:Y:S01]  /*07f0*/  IADD3 R12, P4, PT, R61, R78.reuse, RZ ;  /* 0x0000004e3d0c7210 */ /* 0x080fe20007f9e0ff */
[----:B------:R-:W-:Y:S01]  /*0800*/  IMAD R45, R143, 0x16, RZ ;  /* 0x000000168f2d7824 */ /* 0x000fe200078e02ff */
[----:B------:R-:W-:Y:S01]  /*0810*/  IADD3 R6, P1, PT, R59, R78, RZ ;  /* 0x0000004e3b067210 */ /* 0x000fe20007f3e0ff */
[----:B------:R-:W-:Y:S01]  /*0820*/  IMAD R83, R143, 0x1a, RZ ;  /* 0x0000001a8f537824 */ /* 0x000fe200078e02ff */
[-C--:B------:R-:W-:Y:S01]  /*0830*/  LEA.HI.X.SX32 R59, R25, R79.reuse, 0x1, P0 ;  /* 0x0000004f193b7211 */ /* 0x080fe200000f0eff */
[----:B------:R-:W-:Y:S01]  /*0840*/  BAR.SYNC.DEFER_BLOCKING 0x0 ;  /* 0x0000000000007b1d */ /* 0x000fe20000010000 */
[----:B------:R-:W-:-:S02]  /*0850*/  LEA.HI.X.SX32 R61, R43, R79, 0x1, P3 ;  /* 0x0000004f2b3d7211 */ /* 0x000fc400018f0eff */
[-C--:B------:R-:W-:Y:S02]  /*0860*/  IADD3 R62, P0, PT, R29, R78.reuse, RZ ;  /* 0x0000004e1d3e7210 */ /* 0x080fe40007f1e0ff */
[-C--:B------:R-:W-:Y:S01]  /*0870*/  IADD3 R64, P3, PT, R67, R78.reuse, RZ ;  /* 0x0000004e43407210 */ /* 0x080fe20007f7e0ff */
[----:B------:R-:W-:Y:S01]  /*0880*/  IMAD R89, R143, 0x1e, RZ ;  /* 0x0000001e8f597824 */ /* 0x000fe200078e02ff */
[-C--:B------:R-:W-:Y:S01]  /*0890*/  LEA.HI.X.SX32 R67, R67, R79.reuse, 0x1, P5 ;  /* 0x0000004f43437211 */ /* 0x080fe200028f0eff */
[----:B------:R-:W-:Y:S01]  /*08a0*/  IMAD R23, R143, 0xb, RZ ;  /* 0x0000000b8f177824 */ /* 0x000fe200078e02ff */
[-C--:B------:R-:W-:Y:S01]  /*08b0*/  IADD3 R68, P5, PT, R3, R78.reuse, RZ ;  /* 0x0000004e03447210 */ /* 0x080fe20007fbe0ff */
[----:B------:R-:W-:Y:S01]  /*08c0*/  IMAD R27, R143, 0xd, RZ ;  /* 0x0000000d8f1b7824 */ /* 0x000fe200078e02ff */
[-C--:B------:R-:W-:Y:S01]  /*08d0*/  LEA.HI.X.SX32 R63, R13, R79.reuse, 0x1, P0 ;  /* 0x0000004f0d3f7211 */ /* 0x080fe200000f0eff */
[----:B------:R-:W-:Y:S01]  /*08e0*/  IMAD R31, R143, 0xf, RZ ;  /* 0x0000000f8f1f7824 */ /* 0x000fe200078e02ff */
[-C--:B------:R-:W-:Y:S01]  /*08f0*/  LEA.HI.X.SX32 R15, R69, R79.reuse, 0x1, P6 ;  /* 0x0000004f450f7211 */ /* 0x080fe200030f0eff */
[----:B------:R-:W-:Y:S01]  /*0900*/  IMAD R95, R143, 0x22, RZ ;  /* 0x000000228f5f7824 */ /* 0x000fe200078e02ff */
[-C--:B------:R-:W-:Y:S01]  /*0910*/  LEA.HI.X.SX32 R13, R71, R79.reuse, 0x1, P4 ;  /* 0x0000004f470d7211 */ /* 0x080fe200020f0eff */
[C---:B------:R-:W-:Y:S01]  /*0920*/  IMAD R99, R143.reuse, 0x24, RZ ;  /* 0x000000248f637824 */ /* 0x040fe200078e02ff */
[CC--:B------:R-:W-:Y:S01]  /*0930*/  LEA R70, P6, R143.reuse, R78.reuse, 0x2 ;  /* 0x0000004e8f467211 */ /* 0x0c0fe200078c10ff */
[C---:B------:R-:W-:Y:S01]  /*0940*/  IMAD R103, R143.reuse, 0x26, RZ ;  /* 0x000000268f677824 */ /* 0x040fe200078e02ff */
[CC--:B------:R-:W-:Y:S01]  /*0950*/  LEA R42, P4, R143.reuse, R78.reuse, 0x3 ;  /* 0x0000004e8f2a7211 */ /* 0x0c0fe200078818ff */
[C---:B------:R-:W-:Y:S01]  /*0960*/  IMAD R65, R143.reuse, 0x46, RZ ;  /* 0x000000468f417824 */ /* 0x040fe200078e02ff */
[CC--:B------:R-:W-:Y:S01]  /*0970*/  LEA.HI.X.SX32 R69, R143.reuse, R79.reuse, 0x1, P5 ;  /* 0x0000004f8f457211 */ /* 0x0c0fe200028f0eff */
        /* <DEDUP_REMOVED lines=14> */
[----:B----4-:R-:W5:Y:S01]  /*0a60*/  LDG.E.U16 R80, desc[UR30][R80.64] ;  /* 0x0000001e50507981 */ /* 0x010f62000c1e1500 */
[-C--:B------:R-:W-:Y:S01]  /*0a70*/  LEA.HI.X.SX32 R23, R23, R79.reuse, 0x1, P6 ;  /* 0x0000004f17177211 */ /* 0x080fe200030f0eff */
[----:B------:R-:W-:Y:S01]  /*0a80*/  IMAD R131, R143, 0x36, RZ ;  /* 0x000000368f837824 */ /* 0x000fe200078e02ff */
[-C--:B------:R-:W-:Y:S01]  /*0a90*/  LEA.HI.X.SX32 R25, R27, R79.reuse, 0x1, P4 ;  /* 0x0000004f1b197211 */ /* 0x080fe200020f0eff */
[----:B------:R-:W5:Y:S01]  /*0aa0*/  LDG.E.U16 R74, desc[UR30][R74.64] ;  /* 0x0000001e4a4a7981 */ /* 0x000f62000c1e1500 */
[-C--:B------:R-:W-:Y:S01]  /*0ab0*/  IADD3 R28, P6, PT, R95, R78.reuse, RZ ;  /* 0x0000004e5f1c7210 */ /* 0x080fe20007fde0ff */
[----:B------:R-:W-:Y:S01]  /*0ac0*/  IMAD R85, R143, 0x1b, RZ ;  /* 0x0000001b8f557824 */ /* 0x000fe200078e02ff */
[-C--:B------:R-:W-:Y:S01]  /*0ad0*/  LEA.HI.X.SX32 R27, R31, R79.reuse, 0x1, P5 ;  /* 0x0000004f1f1b7211 */ /* 0x080fe200028f0eff */
[----:B------:R-:W5:Y:S01]  /*0ae0*/  LDG.E.U16 R46, desc[UR30][R46.64] ;  /* 0x0000001e2e2e7981 */ /* 0x000f62000c1e1500 */
[-C--:B------:R-:W-:Y:S01]  /*0af0*/  IADD3 R30, P4, PT, R99, R78.reuse, RZ ;  /* 0x0000004e631e7210 */ /* 0x080fe20007f9e0ff */
[----:B------:R-:W-:Y:S01]  /*0b00*/  IMAD R141, R143, 0x3e, RZ ;  /* 0x0000003e8f8d7824 */ /* 0x000fe200078e02ff */
[-C--:B------:R-:W-:Y:S01]  /*0b10*/  IADD3 R32, P5, PT, R103, R78.reuse, RZ ;  /* 0x0000004e67207210 */ /* 0x080fe20007fbe0ff */
[----:B------:R-:W5:Y:S01]  /*0b20*/  LDG.E.U16 R48, desc[UR30][R48.64] ;  /* 0x0000001e30307981 */ /* 0x000f62000c1e1500 */
[-C--:B------:R-:W-:Y:S01]  /*0b30*/  IADD3 R8, P0, PT, R65, R78.reuse, RZ ;  /* 0x0000004e41087210 */ /* 0x080fe20007f1e0ff */
[----:B------:R-:W-:Y:S01]  /*0b40*/  IMAD R91, R143, 0x1f, RZ ;  /* 0x0000001f8f5b7824 */ /* 0x000fe200078e02ff */
[-C--:B------:R-:W-:Y:S01]  /*0b50*/  LEA.HI.X.SX32 R65, R29, R79.reuse, 0x1, P3 ;  /* 0x0000004f1d417211 */ /* 0x080fe200018f0eff */
[----:B------:R-:W5:Y:S01]  /*0b60*/  LDG.E.U16 R50, desc[UR30][R50.64] ;  /* 0x0000001e32327981 */ /* 0x000f62000c1e1500 */
[-C--:B------:R-:W-:Y:S01]  /*0b70*/  LEA.HI.X.SX32 R29, R33, R79.reuse, 0x1, P6 ;  /* 0x0000004f211d7211 */ /* 0x080fe200030f0eff */
[----:B------:R-:W-:Y:S01]  /*0b80*/  IMAD R151, R143, 0x4e, RZ ;  /* 0x0000004e8f977824 */ /* 0x000fe200078e02ff */
[-C--:B------:R-:W-:Y:S01]  /*0b90*/  LEA.HI.X.SX32 R31, R35, R79.reuse, 0x1, P4 ;  /* 0x0000004f231f7211 */ /* 0x080fe200020f0eff */
[----:B------:R-:W5:Y:S01]  /*0ba0*/  LDG.E.U16 R52, desc[UR30][R52.64] ;  /* 0x0000001e34347981 */ /* 0x000f62000c1e1500 */
[-C--:B------:R-:W-:Y:S01]  /*0bb0*/  LEA.HI.X.SX32 R33, R37, R79.reuse, 0x1, P5 ;  /* 0x0000004f25217211 */ /* 0x080fe200028f0eff */
[----:B------:R-:W-:Y:S01]  /*0bc0*/  IMAD R105, R143, 0x27, RZ ;  /* 0x000000278f697824 */ /* 0x000fe200078e02ff */
[-C--:B------:R-:W-:Y:S01]  /*0bd0*/  IADD3 R34, P6, PT, R109, R78.reuse, RZ ;  /* 0x0000004e6d227210 */ /* 0x080fe20007fde0ff */
[----:B------:R-:W5:Y:S01]  /*0be0*/  LDG.E.U16 R18, desc[UR30][R18.64] ;  /* 0x0000001e12127981 */ /* 0x000f62000c1e1500 */
[-C--:B------:R-:W-:Y:S01]  /*0bf0*/  IADD3 R36, P4, PT, R113, R78.reuse, RZ ;  /* 0x0000004e71247210 */ /* 0x080fe20007f9e0ff */
[----:B------:R-:W-:Y:S01]  /*0c00*/  IMAD R165, R143, 0x5e, RZ ;  /* 0x0000005e8fa57824 */ /* 0x000fe200078e02ff */
[-C--:B------:R-:W-:Y:S01]  /*0c10*/  IADD3 R38, P5, PT, R117, R78.reuse, RZ ;  /* 0x0000004e75267210 */ /* 0x080fe20007fbe0ff */
[----:B------:R-:W5:Y:S01]  /*0c20*/  LDG.E.U16 R54, desc[UR30][R54.64] ;  /* 0x0000001e36367981 */ /* 0x000f62000c1e1500 */
[-C--:B------:R-:W-:Y:S01]  /*0c30*/  LEA.HI.X.SX32 R35, R41, R79.reuse, 0x1, P6 ;  /* 0x0000004f29237211 */ /* 0x080fe200030f0eff */
[----:B------:R-:W-:Y:S01]  /*0c40*/  IMAD R119, R143, 0x2f, RZ ;  /* 0x0000002f8f777824 */ /* 0x000fe200078e02ff */
[-C--:B------:R-:W-:Y:S01]  /*0c50*/  LEA.HI.X.SX32 R37, R45, R79.reuse, 0x1, P4 ;  /* 0x0000004f2d257211 */ /* 0x080fe200020f0eff */
[----:B------:R-:W5:Y:S01]  /*0c60*/  LDG.E.U16 R56, desc[UR30][R56.64] ;  /* 0x0000001e38387981 */ /* 0x000f62000c1e1500 */
[----:B------:R-:W-:Y:S01]  /*0c70*/  LEA.HI.X.SX32 R39, R73, R79, 0x1, P5 ;  /* 0x0000004f49277211 */ /* 0x000fe200028f0eff */
[----:B------:R-:W-:Y:S01]  /*0c80*/  IMAD R179, R143, 0x6e, RZ ;  /* 0x0000006e8fb37824 */ /* 0x000fe200078e02ff */
[----:B------:R-:W1:Y:S01]  /*0c90*/  LDCU UR4, c[0x0][0x3c8] ;  /* 0x00007900ff0477ac */ /* 0x000e620008000800 */
[----:B------:R-:W5:Y:S04]  /*0ca0*/  LDG.E.U16 R58, desc[UR30][R58.64] ;  /* 0x0000001e3a3a7981 */ /* 0x000f68000c1e1500 */
        /* <DEDUP_REMOVED lines=15> */
[----:B------:R-:W5:Y:S01]  /*0da0*/  LDG.E.U16 R38, desc[UR30][R38.64] ;  /* 0x0000001e26267981 */ /* 0x000f62000c1e1500 */
[----:B------:R-:W-:Y:S01]  /*0db0*/  IADD3 R72, P5, PT, R131, R78, RZ ;  /* 0x0000004e83487210 */ /* 0x000fe20007fbe0ff */
[----:B------:R-:W-:-:S02]  /*0dc0*/  IMAD R133, R143, 0x37, RZ ;  /* 0x000000378f857824 */ /* 0x000fc400078e02ff */
[----:B------:R-:W-:Y:S01]  /*0dd0*/  IMAD R93, R143, 0x21, RZ ;  /* 0x000000218f5d7824 */ /* 0x000fe200078e02ff */
[-C--:B------:R-:W-:Y:S01]  /*0de0*/  LEA.HI.X.SX32 R73, R85, R79.reuse, 0x1, P5 ;  /* 0x0000004f55497211 */ /* 0x080fe200028f0eff */
[----:B------:R-:W-:Y:S01]  /*0df0*/  IMAD R145, R143, 0x48, RZ ;  /* 0x000000488f917824 */ /* 0x000fe200078e02ff */
[-C--:B------:R-:W-:Y:S01]  /*0e00*/  IADD3 R84, P5, PT, R141, R78.reuse, RZ ;  /* 0x0000004e8d547210 */ /* 0x080fe20007fbe0ff */
[----:B------:R-:W-:Y:S01]  /*0e10*/  IMAD R123, R143, 0x32, RZ ;  /* 0x000000328f7b7824 */ /* 0x000fe200078e02ff */
[----:B------:R-:W5:Y:S02]  /*0e20*/  LDG.E.U16 R12, desc[UR30][R12.64] ;  /* 0x0000001e0c0c7981 */ /* 0x000f64000c1e1500 */
[-C--:B------:R-:W-:Y:S02]  /*0e30*/  LEA.HI.X.SX32 R85, R91, R79.reuse, 0x1, P5 ;  /* 0x0000004f5b557211 */ /* 0x080fe400028f0eff */
[-C--:B------:R-:W-:Y:S01]  /*0e40*/  IADD3 R90, P5, PT, R151, R78.reuse, RZ ;  /* 0x0000004e975a7210 */ /* 0x080fe20007fbe0ff */
[----:B------:R-:W-:Y:S01]  /*0e50*/  IMAD R127, R143, 0x34, RZ ;  /* 0x000000348f7f7824 */ /* 0x000fe200078e02ff */
[-C--:B------:R-:W-:Y:S01]  /*0e60*/  LEA.HI.X.SX32 R5, R93, R79.reuse, 0x1, P2 ;  /* 0x0000004f5d057211 */ /* 0x080fe200010f0eff */
[----:B------:R-:W-:Y:S01]  /*0e70*/  IMAD R77, R143, 0x19, RZ ;  /* 0x000000198f4d7824 */ /* 0x000fe200078e02ff */
[-C--:B------:R-:W-:Y:S01]  /*0e80*/  LEA.HI.X.SX32 R91, R105, R79.reuse, 0x1, P5 ;  /* 0x0000004f695b7211 */ /* 0x080fe200028f0eff */
[----:B------:R-:W-:Y:S01]  /*0e90*/  IMAD R137, R143, 0x3a, RZ ;  /* 0x0000003a8f897824 */ /* 0x000fe200078e02ff */
[-C--:B------:R-:W-:Y:S01]  /*0ea0*/  IADD3 R104, P5, PT, R165, R78.reuse, RZ ;  /* 0x0000004ea5687210 */ /* 0x080fe20007fbe0ff */
[----:B------:R2:W5:Y:S03]  /*0eb0*/  LDG.E.U16 R13, desc[UR30][R4.64] ;  /* 0x0000001e040d7981 */ /* 0x000566000c1e1500 */
        /* <DEDUP_REMOVED lines=8> */
[----:B------:R-:W3:Y:S01]  /*0f40*/  LDC.64 R132, c[0x0][0x3c0] ;  /* 0x0000f000ff847b82 */ /* 0x000ee20000000a00 */
[-C--:B------:R-:W-:Y:S01]  /*0f50*/  IADD3 R40, P6, PT, R123, R78.reuse, RZ ;  /* 0x0000004e7b287210 */ /* 0x080fe20007fde0ff */
[C---:B------:R-:W-:Y:S01]  /*0f60*/  IMAD R101, R143.reuse, 0x25, RZ ;  /* 0x000000258f657824 */ /* 0x040fe200078e02ff */
[----:B--2---:R-:W-:Y:S01]  /*0f70*/  SHF.R.U32.HI R4, RZ, 0x6, R136 ;  /* 0x00000006ff047819 */ /* 0x004fe20000011688 */
[----:B------:R-:W-:Y:S01]  /*0f80*/  IMAD R97, R143, 0x23, RZ ;  /* 0x000000238f617824 */ /* 0x000fe200078e02ff */
[-C--:B------:R-:W-:Y:S01]  /*0f90*/  IADD3 R44, P4, PT, R127, R78.reuse, RZ ;  /* 0x0000004e7f2c7210 */ /* 0x080fe20007f9e0ff */
[----:B------:R-:W-:Y:S01]  /*0fa0*/  IMAD R161, R143, 0x5a, RZ ;  /* 0x0000005a8fa17824 */ /* 0x000fe200078e02ff */
[-C--:B------:R-:W-:Y:S01]  /*0fb0*/  LEA.HI.X.SX32 R11, R99, R79.reuse, 0x1, P3 ;  /* 0x0000004f630b7211 */ /* 0x080fe200018f0eff */
[----:B------:R-:W-:Y:S01]  /*0fc0*/  IMAD R153, R143, 0x52, RZ ;  /* 0x000000528f997824 */ /* 0x000fe200078e02ff */
[-C--:B------:R-:W-:Y:S01]  /*0fd0*/  LEA.HI.X.SX32 R41, R77, R79.reuse, 0x1, P6 ;  /* 0x0000004f4d297211 */ /* 0x080fe200030f0eff */
[----:B------:R-:W-:Y:S01]  /*0fe0*/  IMAD R155, R143, 0x54, RZ ;  /* 0x000000548f9b7824 */ /* 0x000fe200078e02ff */
[----:B------:R-:W-:Y:S01]  /*0ff0*/  IADD3 R76, P6, PT, R137, R78, RZ ;  /* 0x0000004e894c7210 */ /* 0x000fe20007fde0ff */
[----:B------:R-:W-:Y:S01]  /*1000*/  IMAD R157, R143, 0x56, RZ ;  /* 0x000000568f9d7824 */ /* 0x000fe200078e02ff */
[----:B------:R-:W-:Y:S01]  /*1010*/  SGXT.U32 R4, R4, 0x1 ;  /* 0x000000010404781a */ /* 0x000fe20000000000 */
[----:B------:R3:W5:Y:S01]  /*1020*/  LDG.E.U16 R11, desc[UR30][R10.64] ;  /* 0x0000001e0a0b7981 */ /* 0x000762000c1e1500 */
[----:B------:R-:W-:-:S02]  /*1030*/  LEA.HI.X.SX32 R45, R83, R79, 0x1, P4 ;  /* 0x0000004f532d7211 */ /* 0x000fc400020f0eff */
[-C--:B------:R-:W-:Y:S01]  /*1040*/  IADD3 R82, P4, PT, R139, R78.reuse, RZ ;  /* 0x0000004e8b527210 */ /* 0x080fe20007f9e0ff */
[----:B------:R-:W-:Y:S01]  /*1050*/  IMAD R159, R143, 0x58, RZ ;  /* 0x000000588f9f7824 */ /* 0x000fe200078e02ff */
[-C--:B------:R-:W-:Y:S01]  /*1060*/  LEA.HI.X.SX32 R77, R87, R79.reuse, 0x1, P6 ;  /* 0x0000004f574d7211 */ /* 0x080fe200030f0eff */
[----:B------:R-:W-:Y:S01]  /*1070*/  IMAD R163, R143, 0x5c, RZ ;  /* 0x0000005c8fa37824 */ /* 0x000fe200078e02ff */
[-C--:B------:R-:W-:Y:S01]  /*1080*/  IADD3 R86, P6, PT, R147, R78.reuse, RZ ;  /* 0x0000004e93567210 */ /* 0x080fe20007fde0ff */
[----:B------:R2:W5:Y:S01]  /*1090*/  LDG.E.U16 R41, desc[UR30][R40.64] ;  /* 0x0000001e28297981 */ /* 0x000562000c1e1500 */
[----:B------:R-:W-:Y:S01]  /*10a0*/  LEA.HI.X.SX32 R83, R89, R79, 0x1, P4 ;  /* 0x0000004f59537211 */ /* 0x000fe200020f0eff */
[----:B---3--:R-:W-:Y:S01]  /*10b0*/  IMAD R10, R4, R133, RZ ;  /* 0x00000085040a7224 */ /* 0x008fe200078e02ff */
[-C--:B------:R-:W-:Y:S01]  /*10c0*/  IADD3 R88, P4, PT, R149, R78.reuse, RZ ;  /* 0x0000004e95587210 */ /* 0x080fe20007f9e0ff */
[----:B------:R-:W-:Y:S01]  /*10d0*/  IMAD R115, R143, 0x2d, RZ ;  /* 0x0000002d8f737824 */ /* 0x000fe200078e02ff */
[-C--:B------:R-:W-:Y:S01]  /*10e0*/  LEA.HI.X.SX32 R87, R101, R79.reuse, 0x1, P6 ;  /* 0x0000004f65577211 */ /* 0x080fe200030f0eff */
[----:B------:R-:W-:Y:S01]  /*10f0*/  IMAD R107, R143, 0x29, RZ ;  /* 0x000000298f6b7824 */ /* 0x000fe200078e02ff */
[-C--:B------:R-:W-:Y:S01]  /*1100*/  LEA.HI.X.SX32 R7, R95, R79.reuse, 0x1, P1 ;  /* 0x0000004f5f077211 */ /* 0x080fe200008f0eff */
[----:B------:R-:W-:Y:S01]  /*1110*/  IMAD R111, R143, 0x2b, RZ ;  /* 0x0000002b8f6f7824 */ /* 0x000fe200078e02ff */
[-C--:B------:R-:W-:Y:S01]  /*1120*/  LEA.HI.X.SX32 R9, R97, R79.reuse, 0x1, P0 ;  /* 0x0000004f61097211 */ /* 0x080fe200000f0eff */
[----:B--2---:R-:W-:Y:S01]  /*1130*/  IMAD R40, R133, 0x2, R10 ;  /* 0x0000000285287824 */ /* 0x004fe200078e020a */
[-C--:B------:R-:W-:Y:S01]  /*1140*/  IADD3 R100, P6, PT, R161, R78.reuse, RZ ;  /* 0x0000004ea1647210 */ /* 0x080fe20007fde0ff */
[----:B------:R-:W-:Y:S01]  /*1150*/  IMAD R175, R143, 0x6a, RZ ;  /* 0x0000006a8faf7824 */ /* 0x000fe200078e02ff */
        /* <DEDUP_REMOVED lines=11> */
[----:B------:R2:W5:Y:S01]  /*1210*/  LDG.E.U16 R45, desc[UR30][R44.64] ;  /* 0x0000001e2c2d7981 */ /* 0x000562000c1e1500 */
[----:B------:R-:W-:Y:S01]  /*1220*/  IMAD R129, R143, 0x35, RZ ;  /* 0x000000358f817824 */ /* 0x000fe200078e02ff */
[-C--:B------:R-:W-:Y:S01]  /*1230*/  LEA.HI.X.SX32 R101, R115, R79.reuse, 0x1, P6 ;  /* 0x0000004f73657211 */ /* 0x080fe200030f0eff */
        /* <DEDUP_REMOVED lines=16> */
[----:B------:R2:W5:Y:S01]  /*1340*/  LDG.E.U16 R73, desc[UR30][R72.64] ;  /* 0x0000001e48497981 */ /* 0x000562000c1e1500 */
[-C--:B------:R-:W-:Y:S01]  /*1350*/  IADD3 R112, P3, PT, R173, R78.reuse, RZ ;  /* 0x0000004ead707210 */ /* 0x080fe20007f7e0ff */
[----:B------:R-:W-:Y:S01]  /*1360*/  IMAD R191, R143, 0x7c, RZ ;  /* 0x0000007c8fbf7824 */ /* 0x000fe200078e02ff */
[-C--:B------:R-:W-:Y:S01]  /*1370*/  LEA.HI.X.SX32 R103, R117, R79.reuse, 0x1, P4 ;  /* 0x0000004f75677211 */ /* 0x080fe200020f0eff */
[----:B------:R-:W-:Y:S01]  /*1380*/  IMAD R135, R143, 0x39, RZ ;  /* 0x000000398f877824 */ /* 0x000fe200078e02ff */
[----:B------:R-:W-:Y:S01]  /*1390*/  IADD3 R116, P4, PT, R177, R78, RZ ;  /* 0x0000004eb1747210 */ /* 0x000fe20007f9e0ff */
[----:B------:R-:W-:Y:S01]  /*13a0*/  IMAD R3, R143, 0x3b, RZ ;  /* 0x0000003b8f037824 */ /* 0x000fe200078e02ff */
[-C--:B------:R-:W-:Y:S01]  /*13b0*/  LEA.HI.X.SX32 R115, R129, R79.reuse, 0x1, P6 ;  /* 0x0000004f81737211 */ /* 0x080fe200030f0eff */
[----:B------:R3:W5:Y:S01]  /*13c0*/  LDG.E.U16 R77, desc[UR30][R76.64] ;  /* 0x0000001e4c4d7981 */ /* 0x000762000c1e1500 */
[----:B--2---:R-:W-:Y:S01]  /*13d0*/  IMAD R72, R133, 0x2, R44 ;  /* 0x0000000285487824 */ /* 0x004fe200078e022c */
[-C--:B------:R-:W-:Y:S01]  /*13e0*/  LEA.HI.X.SX32 R107, R121, R79.reuse, 0x1, P2 ;  /* 0x0000004f796b7211 */ /* 0x080fe200010f0eff */
[----:B------:R-:W-:Y:S01]  /*13f0*/  IMAD R129, R143, 0x3d, RZ ;  /* 0x0000003d8f817824 */ /* 0x000fe200078e02ff */
[-C--:B------:R-:W-:Y:S01]  /*1400*/  LEA.HI.X.SX32 R109, R123, R79.reuse, 0x1, P1 ;  /* 0x0000004f7b6d7211 */ /* 0x080fe200008f0eff */
[----:B------:R2:W5:Y:S01]  /*1410*/  LDG.E.U16 R0, desc[UR30][R78.64] ;  /* 0x0000001e4e007981 */ /* 0x000562000c1e1500 */
[----:B------:R-:W-:-:S02]  /*1420*/  LEA.HI.X.SX32 R111, R125, R79, 0x1, P0 ;  /* 0x0000004f7d6f7211 */ /* 0x000fc400000f0eff */
[-C--:B------:R-:W-:Y:S01]  /*1430*/  LEA.HI.X.SX32 R113, R127, R79.reuse, 0x1, P3 ;  /* 0x0000004f7f717211 */ /* 0x080fe200018f0eff */
[----:B---3--:R-:W-:Y:S01]  /*1440*/  IMAD R76, R133, 0x2, R72 ;  /* 0x00000002854c7824 */ /* 0x008fe200078e0248 */
[-C--:B------:R-:W-:Y:S01]  /*1450*/  IADD3 R120, P2, PT, R181, R78.reuse, RZ ;  /* 0x0000004eb5787210 */ /* 0x080fe20007f5e0ff */
[----:B------:R3:W5:Y:S01]  /*1460*/  LDG.E.U16 R83, desc[UR30][R82.64] ;  /* 0x0000001e52537981 */ /* 0x000762000c1e1500 */
[-C--:B------:R-:W-:Y:S02]  /*1470*/  IADD3 R122, P1, PT, R183, R78.reuse, RZ ;  /* 0x0000004eb77a7210 */ /* 0x080fe40007f3e0ff */
[-C--:B------:R-:W-:Y:S01]  /*1480*/  IADD3 R124, P0, PT, R185, R78.reuse, RZ ;  /* 0x0000004eb97c7210 */ /* 0x080fe20007f1e0ff */
[----:B------:R4:W5:Y:S01]  /*1490*/  LDG.E.U16 R85, desc[UR30][R84.64] ;  /* 0x0000001e54557981 */ /* 0x000962000c1e1500 */
[-C--:B------:R-:W-:Y:S02]  /*14a0*/  IADD3 R126, P3, PT, R187, R78.reuse, RZ ;  /* 0x0000004ebb7e7210 */ /* 0x080fe40007f7e0ff */
[----:B------:R-:W-:Y:S01]  /*14b0*/  IADD3 R128, P6, PT, R189, R78, RZ ;  /* 0x0000004ebd807210 */ /* 0x000fe20007fde0ff */
[----:B------:R-:W5:Y:S01]  /*14c0*/  LDG.E.U16 R87, desc[UR30][R86.64] ;  /* 0x0000001e56577981 */ /* 0x000f62000c1e1500 */
[----:B------:R-:W-:-:S02]  /*14d0*/  LEA.HI.X.SX32 R117, R131, R79, 0x1, P4 ;  /* 0x0000004f83757211 */ /* 0x000fc400020f0eff */
[----:B--2---:R-:W-:Y:S01]  /*14e0*/  IADD3 R78, P4, PT, R191, R78, RZ ;  /* 0x0000004ebf4e7210 */ /* 0x004fe20007f9e0ff */
[----:B---3--:R-:W-:Y:S01]  /*14f0*/  IMAD R82, R133, 0x2, R76 ;  /* 0x0000000285527824 */ /* 0x008fe200078e024c */
[-C--:B------:R-:W-:Y:S01]  /*1500*/  LEA.HI.X.SX32 R121, R135, R79.reuse, 0x1, P2 ;  /* 0x0000004f87797211 */ /* 0x080fe200010f0eff */
[----:B------:R-:W5:Y:S01]  /*1510*/  LDG.E.U16 R89, desc[UR30][R88.64] ;  /* 0x0000001e58597981 */ /* 0x000f62000c1e1500 */
[-C--:B------:R-:W-:Y:S02]  /*1520*/  LEA.HI.X.SX32 R123, R137, R79.reuse, 0x1, P1 ;  /* 0x0000004f897b7211 */ /* 0x080fe400008f0eff */
[-C--:B------:R-:W-:Y:S01]  /*1530*/  LEA.HI.X.SX32 R125, R3, R79.reuse, 0x1, P0 ;  /* 0x0000004f037d7211 */ /* 0x080fe200000f0eff */
[----:B------:R-:W5:Y:S01]  /*1540*/  LDG.E.U16 R91, desc[UR30][R90.64] ;  /* 0x0000001e5a5b7981 */ /* 0x000f62000c1e1500 */
[-C--:B------:R-:W-:Y:S02]  /*1550*/  LEA.HI.X.SX32 R127, R139, R79.reuse, 0x1, P3 ;  /* 0x0000004f8b7f7211 */ /* 0x080fe400018f0eff */
[-C--:B------:R-:W-:Y:S01]  /*1560*/  LEA.HI.X.SX32 R129, R129, R79.reuse, 0x1, P6 ;  /* 0x0000004f81817211 */ /* 0x080fe200030f0eff */
[----:B----4-:R-:W-:Y:S01]  /*1570*/  IMAD R84, R133, 0x2, R82 ;  /* 0x0000000285547824 */ /* 0x010fe200078e0252 */
[----:B------:R-:W-:Y:S01]  /*1580*/  LEA.HI.X.SX32 R79, R141, R79, 0x1, P4 ;  /* 0x0000004f8d4f7211 */ /* 0x000fe200020f0eff */
[----:B------:R-:W5:Y:S01]  /*1590*/  LDG.E.U16 R93, desc[UR30][R92.64] ;  /* 0x0000001e5c5d7981 */ /* 0x000f62000c1e1500 */
[----:B------:R-:W2:Y:S03]  /*15a0*/  LDC.64 R134, c[0x0][0x388] ;  /* 0x0000e200ff867b82 */ /* 0x000ea60000000a00 */
[----:B------:R-:W5:Y:S04]  /*15b0*/  LDG.E.U16 R95, desc[UR30][R94.64] ;  /* 0x0000001e5e5f7981 */ /* 0x000f68000c1e1500 */
[----:B------:R3:W5:Y:S04]  /*15c0*/  LDG.E.U16 R79, desc[UR30][R78.64] ;  /* 0x0000001e4e4f7981 */ /* 0x000768000c1e1500 */
[----:B------:R4:W5:Y:S04]  /*15d0*/  LDG.E.U16 R97, desc[UR30][R96.64] ;  /* 0x0000001e60617981 */ /* 0x000968000c1e1500 */
[----:B------:R0:W5:Y:S01]  /*15e0*/  LDG.E.U16 R99, desc[UR30][R98.64] ;  /* 0x0000001e62637981 */ /* 0x000162000c1e1500 */
[----:B---3--:R-:W-:-:S03]  /*15f0*/  IMAD R78, R133, 0x2, R84 ;  /* 0x00000002854e7824 */ /* 0x008fc600078e0254 */
[----:B------:R3:W5:Y:S01]  /*1600*/  LDG.E.U16 R101, desc[UR30][R100.64] ;  /* 0x0000001e64657981 */ /* 0x000762000c1e1500 */
[----:B------:R-:W-:-:S03]  /*1610*/  IMAD R86, R133, 0x2, R78 ;  /* 0x0000000285567824 */ /* 0x000fc600078e024e */
[----:B------:R0:W5:Y:S01]  /*1620*/  LDG.E.U16 R103, desc[UR30][R102.64] ;  /* 0x0000001e66677981 */ /* 0x000162000c1e1500 */
[----:B------:R-:W-:-:S03]  /*1630*/  IMAD R88, R133, 0x2, R86 ;  /* 0x0000000285587824 */ /* 0x000fc600078e0256 */
[----:B------:R-:W5:Y:S01]  /*1640*/  LDG.E.U16 R105, desc[UR30][R104.64] ;  /* 0x0000001e68697981 */ /* 0x000f62000c1e1500 */
[----:B------:R-:W-:-:S03]  /*1650*/  IMAD R90, R133, 0x2, R88 ;  /* 0x00000002855a7824 */ /* 0x000fc600078e0258 */
[----:B------:R-:W5:Y:S01]  /*1660*/  LDG.E.U16 R107, desc[UR30][R106.64] ;  /* 0x0000001e6a6b7981 */ /* 0x000f62000c1e1500 */
[----:B------:R-:W-:-:S03]  /*1670*/  IMAD R92, R133, 0x2, R90 ;  /* 0x00000002855c7824 */ /* 0x000fc600078e025a */
[----:B------:R1:W5:Y:S01]  /*1680*/  LDG.E.U16 R68, desc[UR30][R68.64] ;  /* 0x0000001e44447981 */ /* 0x000362000c1e1500 */
[----:B------:R-:W-:-:S03]  /*1690*/  IMAD R94, R133, 0x2, R92 ;  /* 0x00000002855e7824 */ /* 0x000fc600078e025c */
[----:B------:R1:W5:Y:S01]  /*16a0*/  LDG.E.U16 R109, desc[UR30][R108.64] ;  /* 0x0000001e6c6d7981 */ /* 0x000362000c1e1500 */
[C---:B----4-:R-:W-:Y:S01]  /*16b0*/  IMAD R96, R133.reuse, 0x2, R94 ;  /* 0x0000000285607824 */ /* 0x050fe200078e025e */
[----:B------:R-:W-:Y:S02]  /*16c0*/  SHF.R.U32.HI R5, RZ, 0x5, R136 ;  /* 0x00000005ff057819 */ /* 0x000fe40000011688 */
[----:B------:R-:W5:Y:S01]  /*16d0*/  LDG.E.U16 R14, desc[UR30][R14.64] ;  /* 0x0000001e0e0e7981 */ /* 0x000f62000c1e1500 */
[----:B0-----:R-:W-:-:S03]  /*16e0*/  IMAD R98, R133, 0x2, R96 ;  /* 0x0000000285627824 */ /* 0x001fc600078e0260 */
[----:B------:R-:W5:Y:S01]  /*16f0*/  LDG.E.U16 R111, desc[UR30][R110.64] ;  /* 0x0000001e6e6f7981 */ /* 0x000f62000c1e1500 */
[C---:B---3--:R-:W-:Y:S02]  /*1700*/  IMAD R100, R133.reuse, 0x2, R98 ;  /* 0x0000000285647824 */ /* 0x048fe400078e0262 */
[----:B------:R-:W-:Y:S01]  /*1710*/  IMAD R3, R132, UR8, RZ ;  /* 0x0000000884037c24 */ /* 0x000fe2000f8e02ff */
[----:B------:R-:W5:Y:S01]  /*1720*/  LDG.E.U16 R113, desc[UR30][R112.64] ;  /* 0x0000001e70717981 */ /* 0x000f62000c1e1500 */
[C---:B------:R-:W-:Y:S01]  /*1730*/  IMAD R102, R133.reuse, 0x2, R100 ;  /* 0x0000000285667824 */ /* 0x040fe200078e0264 */
[----:B-1----:R-:W-:Y:S02]  /*1740*/  LOP3.LUT R69, R136, 0x3f, RZ, 0xc0, !PT ;  /* 0x0000003f88457812 */ /* 0x002fe400078ec0ff */
[----:B------:R0:W5:Y:S01]  /*1750*/  LDG.E.U16 R15, desc[UR30][R6.64] ;  /* 0x0000001e060f7981 */ /* 0x000162000c1e1500 */
[----:B------:R-:W-:-:S03]  /*1760*/  IMAD R104, R133, 0x2, R102 ;  /* 0x0000000285687824 */ /* 0x000fc600078e0266 */
[----:B------:R-:W5:Y:S01]  /*1770*/  LDG.E.U16 R9, desc[UR30][R8.64] ;  /* 0x0000001e08097981 */ /* 0x000f62000c1e1500 */
[----:B------:R-:W-:-:S03]  /*1780*/  IMAD R106, R133, 0x2, R104 ;  /* 0x00000002856a7824 */ /* 0x000fc600078e0268 */
[----:B------:R1:W5:Y:S01]  /*1790*/  LDG.E.U16 R115, desc[UR30][R114.64] ;  /* 0x0000001e72737981 */ /* 0x000362000c1e1500 */
[----:B------:R-:W-:Y:S02]  /*17a0*/  IMAD R108, R133, 0x2, R106 ;  /* 0x00000002856c7824 */ /* 0x000fe400078e026a */
[----:B0-----:R-:W-:Y:S01]  /*17b0*/  IMAD R6, R69, UR4, RZ ;  /* 0x0000000445067c24 */ /* 0x001fe2000f8e02ff */
[----:B------:R0:W5:Y:S01]  /*17c0*/  LDG.E.U16 R117, desc[UR30][R116.64] ;  /* 0x0000001e74757981 */ /* 0x000162000c1e1500 */
[----:B------:R-:W-:Y:S01]  /*17d0*/  IMAD R110, R133, 0x2, R108 ;  /* 0x00000002856e7824 */ /* 0x000fe200078e026c */
[----:B------:R-:W-:Y:S01]  /*17e0*/  R2UR UR23, R5 ;  /* 0x00000000051772ca */ /* 0x000fe200000e0000 */
[----:B------:R-:W-:Y:S01]  /*17f0*/  IMAD.SHL.U32 R7, R6, 0x2, RZ ;  /* 0x0000000206077824 */ /* 0x000fe200078e00ff */
[----:B------:R3:W5:Y:S01]  /*1800*/  LDG.E.U16 R16, desc[UR30][R16.64] ;  /* 0x0000001e10107981 */ /* 0x000762000c1e1500 */
[----:B------:R-:W-:Y:S02]  /*1810*/  IMAD R112, R133, 0x2, R110 ;  /* 0x0000000285707824 */ /* 0x000fe400078e026e */
[----:B------:R-:W-:Y:S01]  /*1820*/  IMAD.SHL.U32 R5, R3, 0x2, RZ ;  /* 0x0000000203057824 */ /* 0x000fe200078e00ff */
[----:B------:R4:W5:Y:S01]  /*1830*/  LDG.E.U16 R119, desc[UR30][R118.64] ;  /* 0x0000001e76777981 */ /* 0x000962000c1e1500 */
[----:B-1----:R-:W-:-:S02]  /*1840*/  IMAD R114, R133, 0x2, R112 ;  /* 0x0000000285727824 */ /* 0x002fc400078e0270 */
[----:B------:R-:W-:Y:S01]  /*1850*/  IMAD.HI R8, R6, 0x2, RZ ;  /* 0x0000000206087827 */ /* 0x000fe200078e02ff */
[----:B--2---:R-:W-:Y:S01]  /*1860*/  IADD3 R7, P0, P1, R7, R134, R5 ;  /* 0x0000008607077210 */ /* 0x004fe2000791e005 */
[----:B------:R1:W5:Y:S02]  /*1870*/  LDG.E.U16 R121, desc[UR30][R120.64] ;  /* 0x0000001e78797981 */ /* 0x000364000c1e1500 */
[----:B------:R-:W-:Y:S01]  /*1880*/  IMAD.HI R6, R3, 0x2, RZ ;  /* 0x0000000203067827 */ /* 0x000fe200078e02ff */
[----:B------:R-:W-:Y:S01]  /*1890*/  LEA R250, P3, R72, R7, 0x1 ;  /* 0x0000000748fa7211 */ /* 0x000fe200078608ff */
[----:B------:R2:W5:Y:S02]  /*18a0*/  LDG.E.U16 R123, desc[UR30][R122.64] ;  /* 0x0000001e7a7b7981 */ /* 0x000564000c1e1500 */
[C---:B0-----:R-:W-:Y:S01]  /*18b0*/  IMAD R116, R133.reuse, 0x2, R114 ;  /* 0x0000000285747824 */ /* 0x041fe200078e0272 */
[----:B---3--:R-:W-:Y:S01]  /*18c0*/  IADD3.X R17, PT, PT, R8, R135, R6, P0, P1 ;  /* 0x0000008708117210 */ /* 0x008fe200007e2406 */
[----:B------:R0:W5:Y:S01]  /*18d0*/  LDG.E.U16 R125, desc[UR30][R124.64] ;  /* 0x0000001e7c7d7981 */ /* 0x000162000c1e1500 */
[-C--:B------:R-:W-:Y:S01]  /*18e0*/  LEA R196, P0, R10, R7.reuse, 0x1 ;  /* 0x000000070ac47211 */ /* 0x080fe200078008ff */
[----:B----4-:R-:W-:Y:S01]  /*18f0*/  IMAD R118, R133, 0x2, R116 ;  /* 0x0000000285767824 */ /* 0x010fe200078e0274 */
[-C--:B------:R-:W-:Y:S01]  /*1900*/  LEA R194, P1, R40, R7.reuse, 0x1 ;  /* 0x0000000728c27211 */ /* 0x080fe200078208ff */
[----:B------:R3:W5:Y:S01]  /*1910*/  LDG.E.U16 R127, desc[UR30][R126.64] ;  /* 0x0000001e7e7f7981 */ /* 0x000762000c1e1500 */
[----:B------:R-:W-:-:S02]  /*1920*/  LEA R192, P2, R44, R7, 0x1 ;  /* 0x000000072cc07211 */ /* 0x000fc400078408ff */
[-C--:B------:R-:W-:Y:S01]  /*1930*/  LEA.HI.X.SX32 R251, R72, R17.reuse, 0x1, P3 ;  /* 0x0000001148fb7211 */ /* 0x080fe200018f0eff */
[----:B-1----:R-:W-:Y:S01]  /*1940*/  IMAD R120, R133, 0x2, R118 ;  /* 0x0000000285787824 */ /* 0x002fe200078e0276 */
[-C--:B------:R-:W-:Y:S01]  /*1950*/  LEA.HI.X.SX32 R197, R10, R17.reuse, 0x1, P0 ;  /* 0x000000110ac57211 */ /* 0x080fe200000f0eff */
[----:B------:R1:W5:Y:S01]  /*1960*/  LDG.E.U16 R129, desc[UR30][R128.64] ;  /* 0x0000001e80817981 */ /* 0x000362000c1e1500 */
[-C--:B------:R-:W-:Y:S02]  /*1970*/  LEA.HI.X.SX32 R195, R40, R17.reuse, 0x1, P1 ;  /* 0x0000001128c37211 */ /* 0x080fe400008f0eff */
[----:B------:R-:W-:Y:S02]  /*1980*/  LEA.HI.X.SX32 R193, R44, R17, 0x1, P2 ;  /* 0x000000112cc17211 */ /* 0x000fe400010f0eff */
[-C--:B------:R-:W-:Y:S02]  /*1990*/  LEA R242, P3, R78, R7.reuse, 0x1 ;  /* 0x000000074ef27211 */ /* 0x080fe400078608ff */
[----:B------:R-:W-:-:S02]  /*19a0*/  LEA R248, P0, R76, R7, 0x1 ;  /* 0x000000074cf87211 */ /* 0x000fc400078008ff */
[-C--:B------:R-:W-:Y:S02]  /*19b0*/  LEA R246, P1, R82, R7.reuse, 0x1 ;  /* 0x0000000752f67211 */ /* 0x080fe400078208ff */
[----:B------:R-:W-:Y:S01]  /*19c0*/  LEA R244, P2, R84, R7, 0x1 ;  /* 0x0000000754f47211 */ /* 0x000fe200078408ff */
[----:B--2---:R-:W-:Y:S01]  /*19d0*/  IMAD R122, R133, 0x2, R120 ;  /* 0x00000002857a7824 */ /* 0x004fe200078e0278 */
[-C--:B------:R-:W-:Y:S02]  /*19e0*/  LEA.HI.X.SX32 R243, R78, R17.reuse, 0x1, P3 ;  /* 0x000000114ef37211 */ /* 0x080fe400018f0eff */
[-C--:B------:R-:W-:Y:S02]  /*19f0*/  LEA.HI.X.SX32 R249, R76, R17.reuse, 0x1, P0 ;  /* 0x000000114cf97211 */ /* 0x080fe400000f0eff */
[-C--:B------:R-:W-:Y:S02]  /*1a00*/  LEA.HI.X.SX32 R247, R82, R17.reuse, 0x1, P1 ;  /* 0x0000001152f77211 */ /* 0x080fe400008f0eff */
[----:B------:R-:W-:-:S02]  /*1a10*/  LEA.HI.X.SX32 R245, R84, R17, 0x1, P2 ;  /* 0x0000001154f57211 */ /* 0x000fc400010f0eff */
[-C--:B------:R-:W-:Y:S02]  /*1a20*/  LEA R214, P3, R92, R7.reuse, 0x1 ;  /* 0x000000075cd67211 */ /* 0x080fe400078608ff */
[-C--:B------:R-:W-:Y:S02]  /*1a30*/  LEA R240, P0, R86, R7.reuse, 0x1 ;  /* 0x0000000756f07211 */ /* 0x080fe400078008ff */
[-C--:B------:R-:W-:Y:S02]  /*1a40*/  LEA R220, P1, R88, R7.reuse, 0x1 ;  /* 0x0000000758dc7211 */ /* 0x080fe400078208ff */
[----:B------:R-:W-:Y:S01]  /*1a50*/  LEA R218, P2, R90, R7, 0x1 ;  /* 0x000000075ada7211 */ /* 0x000fe200078408ff */
[----:B0-----:R-:W-:Y:S01]  /*1a60*/  IMAD R124, R133, 0x2, R122 ;  /* 0x00000002857c7824 */ /* 0x001fe200078e027a */
[-C--:B------:R-:W-:Y:S02]  /*1a70*/  LEA.HI.X.SX32 R215, R92, R17.reuse, 0x1, P3 ;  /* 0x000000115cd77211 */ /* 0x080fe400018f0eff */
[----:B------:R-:W-:-:S02]  /*1a80*/  LEA.HI.X.SX32 R241, R86, R17, 0x1, P0 ;  /* 0x0000001156f17211 */ /* 0x000fc400000f0eff */
[-C--:B------:R-:W-:Y:S02]  /*1a90*/  LEA.HI.X.SX32 R221, R88, R17.reuse, 0x1, P1 ;  /* 0x0000001158dd7211 */ /* 0x080fe400008f0eff */
[----:B------:R-:W-:Y:S02]  /*1aa0*/  LEA.HI.X.SX32 R219, R90, R17, 0x1, P2 ;  /* 0x000000115adb7211 */ /* 0x000fe400010f0eff */
[-C--:B------:R-:W-:Y:S02]  /*1ab0*/  LEA R178, P3, R100, R7.reuse, 0x1 ;  /* 0x0000000764b27211 */ /* 0x080fe400078608ff */
[-C--:B------:R-:W-:Y:S02]  /*1ac0*/  LEA R208, P0, R94, R7.reuse, 0x1 ;  /* 0x000000075ed07211 */ /* 0x080fe400078008ff */
[-C--:B------:R-:W-:Y:S02]  /*1ad0*/  LEA R204, P1, R96, R7.reuse, 0x1 ;  /* 0x0000000760cc7211 */ /* 0x080fe400078208ff */
[----:B------:R-:W-:Y:S01]  /*1ae0*/  LEA R180, P2, R98, R7, 0x1 ;  /* 0x0000000762b47211 */ /* 0x000fe200078408ff */
[----:B---3--:R-:W-:Y:S01]  /*1af0*/  IMAD R126, R133, 0x2, R124 ;  /* 0x00000002857e7824 */ /* 0x008fe200078e027c */
[----:B------:R0:W-:Y:S01]  /*1b00*/  STL.64 [R1+0x10], R196 ;  /* 0x000010c401007387 */ /* 0x0001e20000100a00 */
[----:B------:R-:W-:-:S02]  /*1b10*/  LEA.HI.X.SX32 R179, R100, R17, 0x1, P3 ;  /* 0x0000001164b37211 */ /* 0x000fc400018f0eff */
[-C--:B------:R-:W-:Y:S01]  /*1b20*/  LEA.HI.X.SX32 R209, R94, R17.reuse, 0x1, P0 ;  /* 0x000000115ed17211 */ /* 0x080fe200000f0eff */
[----:B------:R0:W-:Y:S01]  /*1b30*/  STL.64 [R1+0x8], R194 ;  /* 0x000008c201007387 */ /* 0x0001e20000100a00 */
[-C--:B------:R-:W-:Y:S02]  /*1b40*/  LEA.HI.X.SX32 R205, R96, R17.reuse, 0x1, P1 ;  /* 0x0000001160cd7211 */ /* 0x080fe400008f0eff */
[----:B------:R-:W-:Y:S01]  /*1b50*/  LEA.HI.X.SX32 R181, R98, R17, 0x1, P2 ;  /* 0x0000001162b57211 */ /* 0x000fe200010f0eff */
[----:B------:R0:W-:Y:S01]  /*1b60*/  STL.64 [R1], R192 ;  /* 0x000000c001007387 */ /* 0x0001e20000100a00 */
[-C--:B------:R-:W-:Y:S01]  /*1b70*/  LEA R170, P3, R108, R7.reuse, 0x1 ;  /* 0x000000076caa7211 */ /* 0x080fe200078608ff */
[----:B-1----:R-:W-:Y:S01]  /*1b80*/  IMAD R128, R133, 0x2, R126 ;  /* 0x0000000285807824 */ /* 0x002fe200078e027e */
[-C--:B------:R-:W-:Y:S02]  /*1b90*/  LEA R176, P0, R102, R7.reuse, 0x1 ;  /* 0x0000000766b07211 */ /* 0x080fe400078008ff */
[----:B------:R-:W-:-:S02]  /*1ba0*/  LEA R174, P1, R104, R7, 0x1 ;  /* 0x0000000768ae7211 */ /* 0x000fc400078208ff */
[----:B------:R-:W-:Y:S02]  /*1bb0*/  LEA R172, P2, R106, R7, 0x1 ;  /* 0x000000076aac7211 */ /* 0x000fe400078408ff */
[-C--:B------:R-:W-:Y:S01]  /*1bc0*/  LEA.HI.X.SX32 R171, R108, R17.reuse, 0x1, P3 ;  /* 0x000000116cab7211 */ /* 0x080fe200018f0eff */
[----:B------:R-:W-:Y:S01]  /*1bd0*/  IMAD R132, R133, 0x2, R128 ;  /* 0x0000000285847824 */ /* 0x000fe200078e0280 */
[-C--:B------:R-:W-:Y:S02]  /*1be0*/  LEA.HI.X.SX32 R177, R102, R17.reuse, 0x1, P0 ;  /* 0x0000001166b17211 */ /* 0x080fe400000f0eff */
[-C--:B------:R-:W-:Y:S02]  /*1bf0*/  LEA.HI.X.SX32 R175, R104, R17.reuse, 0x1, P1 ;  /* 0x0000001168af7211 */ /* 0x080fe400008f0eff */
[----:B------:R-:W-:Y:S02]  /*1c00*/  LEA.HI.X.SX32 R173, R106, R17, 0x1, P2 ;  /* 0x000000116aad7211 */ /* 0x000fe400010f0eff */
[----:B------:R-:W-:-:S02]  /*1c10*/  LEA R162, P3, R116, R7, 0x1 ;  /* 0x0000000774a27211 */ /* 0x000fc400078608ff */
[-C--:B------:R-:W-:Y:S02]  /*1c20*/  LEA R168, P0, R110, R7.reuse, 0x1 ;  /* 0x000000076ea87211 */ /* 0x080fe400078008ff */
[-C--:B------:R-:W-:Y:S02]  /*1c30*/  LEA R166, P1, R112, R7.reuse, 0x1 ;  /* 0x0000000770a67211 */ /* 0x080fe400078208ff */
[----:B------:R-:W-:Y:S01]  /*1c40*/  LEA R164, P2, R114, R7, 0x1 ;  /* 0x0000000772a47211 */ /* 0x000fe200078408ff */
[----:B------:R-:W-:Y:S01]  /*1c50*/  IMAD R3, R133, 0x2, R132 ;  /* 0x0000000285037824 */ /* 0x000fe200078e0284 */
[-C--:B------:R-:W-:Y:S02]  /*1c60*/  LEA.HI.X.SX32 R163, R116, R17.reuse, 0x1, P3 ;  /* 0x0000001174a37211 */ /* 0x080fe400018f0eff */
[-C--:B------:R-:W-:Y:S02]  /*1c70*/  LEA.HI.X.SX32 R169, R110, R17.reuse, 0x1, P0 ;  /* 0x000000116ea97211 */ /* 0x080fe400000f0eff */
[----:B------:R-:W-:-:S02]  /*1c80*/  LEA.HI.X.SX32 R167, R112, R17, 0x1, P1 ;  /* 0x0000001170a77211 */ /* 0x000fc400008f0eff */
[----:B------:R-:W-:Y:S02]  /*1c90*/  LEA.HI.X.SX32 R165, R114, R17, 0x1, P2 ;  /* 0x0000001172a57211 */ /* 0x000fe400010f0eff */
[-C--:B------:R-:W-:Y:S02]  /*1ca0*/  LEA R146, P3, R124, R7.reuse, 0x1 ;  /* 0x000000077c927211 */ /* 0x080fe400078608ff */
[----:B------:R-:W-:Y:S02]  /*1cb0*/  R2UR UR9, R130 ;  /* 0x00000000820972ca */ /* 0x000fe400000e0000 */
[----:B------:R-:W-:Y:S02]  /*1cc0*/  LOP3.LUT R5, R136, 0x3f, RZ, 0xc0, !PT ;  /* 0x0000003f88057812 */ /* 0x000fe400078ec0ff */
[-C--:B------:R-:W-:Y:S02]  /*1cd0*/  LEA R160, P0, R118, R7.reuse, 0x1 ;  /* 0x0000000776a07211 */ /* 0x080fe400078008ff */
[----:B------:R-:W-:-:S02]  /*1ce0*/  LEA R158, P1, R120, R7, 0x1 ;  /* 0x00000007789e7211 */ /* 0x000fc400078208ff */
[----:B------:R-:W-:Y:S02]  /*1cf0*/  LEA R156, P2, R122, R7, 0x1 ;  /* 0x000000077a9c7211 */ /* 0x000fe400078408ff */
[-C--:B------:R-:W-:Y:S01]  /*1d00*/  LEA.HI.X.SX32 R147, R124, R17.reuse, 0x1, P3 ;  /* 0x000000117c937211 */ /* 0x080fe200018f0eff */
[----:B------:R-:W-:Y:S01]  /*1d10*/  IMAD.SHL.U32 R5, R5, 0x2, RZ ;  /* 0x0000000205057824 */ /* 0x000fe200078e00ff */
[----:B------:R-:W-:Y:S02]  /*1d20*/  LOP3.LUT R6, R136, 0x40, RZ, 0xc0, !PT ;  /* 0x0000004088067812 */ /* 0x000fe400078ec0ff */
[-C--:B------:R-:W-:Y:S02]  /*1d30*/  LEA.HI.X.SX32 R161, R118, R17.reuse, 0x1, P0 ;  /* 0x0000001176a17211 */ /* 0x080fe400000f0eff */
[-C--:B------:R-:W-:Y:S02]  /*1d40*/  LEA.HI.X.SX32 R159, R120, R17.reuse, 0x1, P1 ;  /* 0x00000011789f7211 */ /* 0x080fe400008f0eff */
[----:B------:R-:W-:-:S02]  /*1d50*/  LEA.HI.X.SX32 R157, R122, R17, 0x1, P2 ;  /* 0x000000117a9d7211 */ /* 0x000fc400010f0eff */
[CC--:B------:R-:W-:Y:S02]  /*1d60*/  LEA R138, P3, R3.reuse, R7.reuse, 0x1 ;  /* 0x00000007038a7211 */ /* 0x0c0fe400078608ff */
[-C--:B------:R-:W-:Y:S02]  /*1d70*/  LEA R144, P0, R126, R7.reuse, 0x1 ;  /* 0x000000077e907211 */ /* 0x080fe400078008ff */
[-C--:B------:R-:W-:Y:S02]  /*1d80*/  LEA R142, P1, R128, R7.reuse, 0x1 ;  /* 0x00000007808e7211 */ /* 0x080fe400078208ff */
[----:B------:R-:W-:Y:S02]  /*1d90*/  LEA R140, P2, R132, R7, 0x1 ;  /* 0x00000007848c7211 */ /* 0x000fe400078408ff */
[-C--:B------:R-:W-:Y:S01]  /*1da0*/  LEA.HI.X.SX32 R139, R3, R17.reuse, 0x1, P3 ;  /* 0x00000011038b7211 */ /* 0x080fe200018f0eff */
[----:B------:R-:W-:Y:S01]  /*1db0*/  IMAD R3, R6, 0x80, R5 ;  /* 0x0000008006037824 */ /* 0x000fe200078e0205 */
[----:B------:R-:W-:-:S02]  /*1dc0*/  LEA.HI.X.SX32 R145, R126, R17, 0x1, P0 ;  /* 0x000000117e917211 */ /* 0x000fc400000f0eff */
[-C--:B------:R-:W-:Y:S02]  /*1dd0*/  LEA.HI.X.SX32 R143, R128, R17.reuse, 0x1, P1 ;  /* 0x00000011808f7211 */ /* 0x080fe400008f0eff */
[----:B------:R-:W-:Y:S01]  /*1de0*/  LEA.HI.X.SX32 R141, R132, R17, 0x1, P2 ;  /* 0x00000011848d7211 */ /* 0x000fe200010f0eff */
[----:B0-----:R-:W-:Y:S06]  /*1df0*/  BRA.U UP0, `(.L_x_5) ;  /* 0x0000000100187547 */ /* 0x001fec000b800000 */
[----:B------:R-:W-:Y:S01]  /*1e00*/  ELECT P0, URZ, PT ;  /* 0x0000000000ff782f */ /* 0x000fe20003800000 */
[----:B------:R-:W-:Y:S01]  /*1e10*/  IMAD.MOV.U32 R6, RZ, RZ, 0x1 ;  /* 0x00000001ff067424 */ /* 0x000fe200078e00ff */
[----:B------:R-:W-:Y:S01]  /*1e20*/  UMOV UR4, 0x40 ;  /* 0x0000004000047882 */ /* 0x000fe20000000000 */
[----:B------:R-:W-:Y:S01]  /*1e30*/  UVIRTCOUNT.DEALLOC.SMPOOL 0x80 ;  /* 0x000000800000784c */ /* 0x000fe20000000000 */
[----:B------:R-:W-:-:S09]  /*1e40*/  ULEA UR4, UR6, UR4, 0x18 ;  /* 0x0000000406047291 */ /* 0x000fd2000f8ec0ff */
[----:B------:R0:W-:Y:S03]  /*1e50*/  @P0 STS.U8 [UR4], R6 ;  /* 0x00000006ff000988 */ /* 0x0001e60008000004 */
.L_x_5:
[----:B------:R-:W-:Y:S01]  /*1e60*/  USHF.L.U32 UR4, UR23, 0x15, URZ ;  /* 0x0000001517047899 */ /* 0x000fe200080006ff */
[C---:B0-----:R-:W-:Y:S01]  /*1e70*/  LOP3.LUT R6, R3.reuse, 0x10, RZ, 0x3c, !PT ;  /* 0x0000001003067812 */ /* 0x041fe200078e3cff */
[----:B-----5:R-:W-:Y:S01]  /*1e80*/  STS.U16 [R3+UR10+0x400], R80 ;  /* 0x0004005003007988 */ /* 0x020fe2000800040a */
[C---:B------:R-:W-:Y:S01]  /*1e90*/  LOP3.LUT R8, R3.reuse, 0x20, RZ, 0x3c, !PT ;  /* 0x0000002003087812 */ /* 0x040fe200078e3cff */
[----:B------:R-:W-:Y:S01]  /*1ea0*/  ULOP3.LUT UR4, UR4, 0x600000, URZ, 0xc0, !UPT ;  /* 0x0060000004047892 */ /* 0x000fe2000f8ec0ff */
[----:B------:R-:W-:Y:S01]  /*1eb0*/  LOP3.LUT R10, R3, 0x30, RZ, 0x3c, !PT ;  /* 0x00000030030a7812 */ /* 0x000fe200078e3cff */
[----:B------:R-:W-:Y:S01]  /*1ec0*/  STS.U16 [R3+UR10+0x800], R74 ;  /* 0x0008004a03007988 */ /* 0x000fe2000800040a */
[----:B------:R-:W-:Y:S01]  /*1ed0*/  LOP3.LUT P2, RZ, R136, 0x7f, RZ, 0xc0, !PT ;  /* 0x0000007f88ff7812 */ /* 0x000fe2000784c0ff */
[----:B------:R-:W-:Y:S01]  /*1ee0*/  UIADD3 UR17, UPT, UPT, UR9, UR4, URZ ;  /* 0x0000000409117290 */ /* 0x000fe2000fffe0ff */
[----:B------:R-:W-:Y:S01]  /*1ef0*/  PRMT R7, RZ, 0x7610, R7 ;  /* 0x00007610ff077816 */ /* 0x000fe20000000007 */
[----:B------:R-:W-:Y:S01]  /*1f00*/  STS.U16 [R3+UR10+0x1000], R46 ;  /* 0x0010002e03007988 */ /* 0x000fe2000800040a */
[----:B------:R-:W-:Y:S01]  /*1f10*/  UMOV UR5, 0x1 ;  /* 0x0000000100057882 */ /* 0x000fe20000000000 */
[----:B------:R-:W-:Y:S01]  /*1f20*/  UIADD3 UR38, UPT, UPT, UR11, 0x80, URZ ;  /* 0x000000800b267890 */ /* 0x000fe2000fffe0ff */
[----:B------:R-:W-:Y:S01]  /*1f30*/  PRMT R19, RZ, 0x7610, R19 ;  /* 0x00007610ff137816 */ /* 0x000fe20000000013 */
[----:B------:R0:W-:Y:S01]  /*1f40*/  STS.U16 [R3+UR10+0x1400], R18 ;  /* 0x0014001203007988 */ /* 0x0001e2000800040a */
[----:B------:R-:W-:Y:S01]  /*1f50*/  PRMT R23, RZ, 0x7610, R23 ;  /* 0x00007610ff177816 */ /* 0x000fe20000000017 */
[----:B------:R-:W1:Y:S01]  /*1f60*/  LDCU.64 UR18, c[0x0][0x3d0] ;  /* 0x00007a00ff1277ac */ /* 0x000e620008000a00 */
[----:B------:R-:W-:Y:S01]  /*1f70*/  PRMT R27, RZ, 0x7610, R27 ;  /* 0x00007610ff1b7816 */ /* 0x000fe2000000001b */
[----:B------:R-:W-:Y:S01]  /*1f80*/  STS.U16 [R3+UR10+0xc00], R60 ;  /* 0x000c003c03007988 */ /* 0x000fe2000800040a */
[----:B------:R-:W-:Y:S01]  /*1f90*/  ISETP.LT.AND P0, PT, RZ, UR38, PT ;  /* 0x00000026ff007c0c */ /* 0x000fe2000bf01270 */
[----:B------:R-:W-:Y:S01]  /*1fa0*/  VOTEU.ALL UP1, P2 ;  /* 0x0000000000ff7886 */ /* 0x000fe20001020000 */
[----:B------:R-:W-:Y:S01]  /*1fb0*/  VOTEU.ALL UP2, P2 ;  /* 0x0000000000ff7886 */ /* 0x000fe20001040000 */
[----:B------:R2:W-:Y:S01]  /*1fc0*/  STS.U16 [R3+UR10+0x1800], R16 ;  /* 0x0018001003007988 */ /* 0x0005e2000800040a */
[----:B------:R-:W-:-:S02]  /*1fd0*/  PRMT R31, RZ, 0x7610, R31 ;  /* 0x00007610ff1f7816 */ /* 0x000fc4000000001f */
[----:B------:R-:W-:-:S04]  /*1fe0*/  @!UP1 UIADD3 UR6, UPT, UPT, -UR5, 0x100000, URZ ;  /* 0x0010000005069890 */ /* 0x000fc8000fffe1ff */
[----:B------:R-:W-:Y:S02]  /*1ff0*/  @!UP1 USHF.L.U32 UR7, UR6, 0xb, URZ ;  /* 0x0000000b06079899 */ /* 0x000fe400080006ff */
[----:B------:R-:W-:Y:S01]  /*2000*/  @!UP1 USHF.L.U32 UR6, UR6, 0x1, URZ ;  /* 0x0000000106069899 */ /* 0x000fe200080006ff */
[----:B------:R3:W-:Y:S01]  /*2010*/  STS.U16 [R3+UR10+0x1c00], R14 ;  /* 0x001c000e03007988 */ /* 0x0007e2000800040a */
[----:B0-----:R-:W-:Y:S02]  /*2020*/  PRMT R18, RZ, 0x7610, R18 ;  /* 0x00007610ff127816 */ /* 0x001fe40000000012 */
[----:B------:R-:W-:Y:S01]  /*2030*/  PRMT R35, RZ, 0x7610, R35 ;  /* 0x00007610ff237816 */ /* 0x000fe20000000023 */
[----:B------:R-:W-:Y:S01]  /*2040*/  STS.U16 [R3+UR10], R0 ;  /* 0x0000000003007988 */ /* 0x000fe2000800040a */
[----:B------:R-:W-:Y:S02]  /*2050*/  PRMT R17, RZ, 0x7610, R17 ;  /* 0x00007610ff117816 */ /* 0x000fe40000000011 */
[----:B--2---:R-:W-:Y:S01]  /*2060*/  PRMT R16, RZ, 0x7610, R16 ;  /* 0x00007610ff107816 */ /* 0x004fe20000000010 */
[----:B------:R-:W-:Y:S01]  /*2070*/  STS.U16 [R6+UR10+0x80], R68 ;  /* 0x0000804406007988 */ /* 0x000fe2000800040a */
[----:B------:R-:W-:-:S02]  /*2080*/  PRMT R21, RZ, 0x7610, R21 ;  /* 0x00007610ff157816 */ /* 0x000fc40000000015 */
[----:B---3--:R-:W-:Y:S01]  /*2090*/  PRMT R14, RZ, 0x7610, R14 ;  /* 0x00007610ff0e7816 */ /* 0x008fe2000000000e */
[----:B------:R0:W-:Y:S01]  /*20a0*/  STS.U16 [R6+UR10+0x480], R20 ;  /* 0x0004801406007988 */ /* 0x0001e2000800040a */
[----:B------:R-:W-:Y:S02]  /*20b0*/  PRMT R25, RZ, 0x7610, R25 ;  /* 0x00007610ff197816 */ /* 0x000fe40000000019 */
[----:B------:R-:W-:Y:S01]  /*20c0*/  PRMT R29, RZ, 0x7610, R29 ;  /* 0x00007610ff1d7816 */ /* 0x000fe2000000001d */
[----:B------:R2:W-:Y:S01]  /*20d0*/  STS.U16 [R6+UR10+0x880], R28 ;  /* 0x0008801c06007988 */ /* 0x0005e2000800040a */
[----:B------:R-:W-:Y:S02]  /*20e0*/  PRMT R33, RZ, 0x7610, R33 ;  /* 0x00007610ff217816 */ /* 0x000fe40000000021 */
[----:B------:R-:W-:Y:S01]  /*20f0*/  PRMT R37, RZ, 0x7610, R37 ;  /* 0x00007610ff257816 */ /* 0x000fe20000000025 */
[----:B------:R-:W-:Y:S01]  /*2100*/  STS.U16 [R6+UR10+0xc80], R41 ;  /* 0x000c802906007988 */ /* 0x000fe2000800040a */
[----:B------:R-:W-:Y:S03]  /*2110*/  STTM.x64 tmem[UR17], RZ ;  /* 0x000000ff000079ed */ /* 0x000fe60008340011 */
[----:B------:R3:W-:Y:S01]  /*2120*/  STS.U16 [R6+UR10+0x1080], R13 ;  /* 0x0010800d06007988 */ /* 0x0007e2000800040a */
[----:B0-----:R-:W-:-:S02]  /*2130*/  PRMT R20, RZ, 0x7610, R20 ;  /* 0x00007610ff147816 */ /* 0x001fc40000000014 */
[----:B--2---:R-:W-:Y:S01]  /*2140*/  PRMT R28, RZ, 0x7610, R28 ;  /* 0x00007610ff1c7816 */ /* 0x004fe2000000001c */
[----:B------:R-:W-:Y:S01]  /*2150*/  STS.U16 [R6+UR10+0x1480], R93 ;  /* 0x0014805d06007988 */ /* 0x000fe2000800040a */
[----:B------:R-:W-:Y:S01]  /*2160*/  ISETP.EQ.U32.AND P1, PT, RZ, UR23, P0 ;  /* 0x00000017ff007c0c */ /* 0x000fe20008722070 */
[----:B------:R-:W-:Y:S01]  /*2170*/  UIADD3 UR16, UPT, UPT, UR9, 0x40, URZ ;  /* 0x0000004009107890 */ /* 0x000fe2000fffe0ff */
[----:B------:R-:W-:Y:S01]  /*2180*/  LOP3.LUT R0, R0, 0xffff7fff, RZ, 0xc0, !PT ;  /* 0xffff7fff00007812 */ /* 0x000fe200078ec0ff */
[----:B------:R-:W-:Y:S01]  /*2190*/  STS.U16 [R6+UR10+0x1880], R107 ;  /* 0x0018806b06007988 */ /* 0x000fe2000800040a */
[----:B---3--:R-:W-:-:S03]  /*21a0*/  PRMT R13, RZ, 0x7610, R13 ;  /* 0x00007610ff0d7816 */ /* 0x008fc6000000000d */
[----:B------:R0:W-:Y:S01]  /*21b0*/  STS.U16 [R6+UR10+0x1c80], R121 ;  /* 0x001c807906007988 */ /* 0x0001e2000800040a */
[----:B------:R-:W-:-:S03]  /*21c0*/  @P2 LOP3.LUT R0, R0, 0x8000, RZ, 0xfc, !PT ;  /* 0x0000800000002812 */ /* 0x000fc600078efcff */
[----:B------:R2:W-:Y:S04]  /*21d0*/  STS.U16 [R8+UR10+0x100], R70 ;  /* 0x0001004608007988 */ /* 0x0005e8000800040a */
[----:B------:R-:W-:Y:S01]  /*21e0*/  STS.U16 [R8+UR10+0x500], R50 ;  /* 0x0005003208007988 */ /* 0x000fe2000800040a */
[----:B0-----:R-:W-:-:S03]  /*21f0*/  LOP3.LUT R6, R3, 0x40, RZ, 0x3c, !PT ;  /* 0x0000004003067812 */ /* 0x001fc600078e3cff */
[----:B------:R0:W-:Y:S01]  /*2200*/  STS.U16 [R8+UR10+0x900], R30 ;  /* 0x0009001e08007988 */ /* 0x0001e2000800040a */
[----:B--2---:R-:W2:Y:S03]  /*2210*/  LDC.64 R70, c[0x0][0x390] ;  /* 0x0000e400ff467b82 */ /* 0x004ea60000000a00 */
[----:B------:R-:W-:Y:S04]  /*2220*/  STS.U16 [R8+UR10+0xd00], R45 ;  /* 0x000d002d08007988 */ /* 0x000fe8000800040a */
[----:B------:R3:W-:Y:S01]  /*2230*/  STS.U16 [R8+UR10+0x1100], R15 ;  /* 0x0011000f08007988 */ /* 0x0007e2000800040a */
[----:B0-----:R-:W-:-:S03]  /*2240*/  PRMT R30, RZ, 0x7610, R30 ;  /* 0x00007610ff1e7816 */ /* 0x001fc6000000001e */
[----:B------:R-:W-:Y:S04]  /*2250*/  STS.U16 [R8+UR10+0x1500], R95 ;  /* 0x0015005f08007988 */ /* 0x000fe8000800040a */
[----:B------:R-:W-:Y:S01]  /*2260*/  STS.U16 [R8+UR10+0x1900], R109 ;  /* 0x0019006d08007988 */ /* 0x000fe2000800040a */
[----:B---3--:R-:W-:-:S03]  /*2270*/  PRMT R15, RZ, 0x7610, R15 ;  /* 0x00007610ff0f7816 */ /* 0x008fc6000000000f */
[----:B------:R0:W-:Y:S04]  /*2280*/  STS.U16 [R8+UR10+0x1d00], R123 ;  /* 0x001d007b08007988 */ /* 0x0001e8000800040a */
[----:B------:R-:W-:Y:S04]  /*2290*/  STS.U16 [R10+UR10+0x180], R54 ;  /* 0x000180360a007988 */ /* 0x000fe8000800040a */
[----:B------:R3:W-:Y:S01]  /*22a0*/  STS.U16 [R10+UR10+0x580], R22 ;  /* 0x000580160a007988 */ /* 0x0007e2000800040a */
[----:B0-----:R-:W-:-:S03]  /*22b0*/  LOP3.LUT R8, R3, 0x50, RZ, 0x3c, !PT ;  /* 0x0000005003087812 */ /* 0x001fc600078e3cff */
[----:B------:R0:W-:Y:S04]  /*22c0*/  STS.U16 [R10+UR10+0x980], R32 ;  /* 0x000980200a007988 */ /* 0x0001e8000800040a */
[----:B------:R-:W-:Y:S01]  /*22d0*/  STS.U16 [R10+UR10+0xd80], R73 ;  /* 0x000d80490a007988 */ /* 0x000fe2000800040a */
[----:B---3--:R-:W-:-:S03]  /*22e0*/  PRMT R22, RZ, 0x7610, R22 ;  /* 0x00007610ff167816 */ /* 0x008fc60000000016 */
[----:B------:R3:W-:Y:S01]  /*22f0*/  STS.U16 [R10+UR10+0x1180], R9 ;  /* 0x001180090a007988 */ /* 0x0007e2000800040a */
[----:B0-----:R-:W-:-:S03]  /*2300*/  PRMT R32, RZ, 0x7610, R32 ;  /* 0x00007610ff207816 */ /* 0x001fc60000000020 */
[----:B------:R-:W-:Y:S04]  /*2310*/  STS.U16 [R10+UR10+0x1580], R97 ;  /* 0x001580610a007988 */ /* 0x000fe8000800040a */
[----:B------:R-:W-:Y:S01]  /*2320*/  STS.U16 [R10+UR10+0x1980], R111 ;  /* 0x0019806f0a007988 */ /* 0x000fe2000800040a */
[----:B---3--:R-:W-:-:S03]  /*2330*/  PRMT R9, RZ, 0x7610, R9 ;  /* 0x00007610ff097816 */ /* 0x008fc60000000009 */
[----:B------:R0:W-:Y:S04]  /*2340*/  STS.U16 [R10+UR10+0x1d80], R125 ;  /* 0x001d807d0a007988 */ /* 0x0001e8000800040a */
[----:B------:R-:W-:Y:S04]  /*2350*/  STS.U16 [R6+UR10+0x200], R42 ;  /* 0x0002002a06007988 */ /* 0x000fe8000800040a */
[----:B------:R-:W-:Y:S01]  /*2360*/  STS.U16 [R6+UR10+0x600], R58 ;  /* 0x0006003a06007988 */ /* 0x000fe2000800040a */
[C---:B0-----:R-:W-:Y:S02]  /*2370*/  LOP3.LUT R10, R3.reuse, 0x60, RZ, 0x3c, !PT ;  /* 0x00000060030a7812 */ /* 0x041fe400078e3cff */
[----:B------:R-:W-:Y:S01]  /*2380*/  LOP3.LUT R3, R3, 0x70, RZ, 0x3c, !PT ;  /* 0x0000007003037812 */ /* 0x000fe200078e3cff */
[----:B------:R-:W-:Y:S04]  /*2390*/  STS.U16 [R6+UR10+0xa00], R52 ;  /* 0x000a003406007988 */ /* 0x000fe8000800040a */
[----:B------:R-:W-:Y:S04]  /*23a0*/  STS.U16 [R6+UR10+0xe00], R66 ;  /* 0x000e004206007988 */ /* 0x000fe8000800040a */
[----:B------:R0:W-:Y:S04]  /*23b0*/  STS.U16 [R6+UR10+0x1200], R11 ;  /* 0x0012000b06007988 */ /* 0x0001e8000800040a */
[----:B------:R-:W-:Y:S04]  /*23c0*/  STS.U16 [R6+UR10+0x1600], R99 ;  /* 0x0016006306007988 */ /* 0x000fe8000800040a */
[----:B------:R-:W-:Y:S01]  /*23d0*/  STS.U16 [R6+UR10+0x1a00], R113 ;  /* 0x001a007106007988 */ /* 0x000fe2000800040a */
[----:B0-----:R-:W-:-:S03]  /*23e0*/  PRMT R11, RZ, 0x7610, R11 ;  /* 0x00007610ff0b7816 */ /* 0x001fc6000000000b */
[----:B------:R0:W-:Y:S04]  /*23f0*/  STS.U16 [R6+UR10+0x1e00], R127 ;  /* 0x001e007f06007988 */ /* 0x0001e8000800040a */
[----:B------:R-:W-:Y:S04]  /*2400*/  STS.U16 [R8+UR10+0x280], R48 ;  /* 0x0002803008007988 */ /* 0x000fe8000800040a */
[----:B------:R3:W-:Y:S01]  /*2410*/  STS.U16 [R8+UR10+0x680], R24 ;  /* 0x0006801808007988 */ /* 0x0007e2000800040a */
[----:B0-----:R-:W-:-:S03]  /*2420*/  PRMT R6, RZ, 0x7610, R6 ;  /* 0x00007610ff067816 */ /* 0x001fc60000000006 */
[----:B------:R0:W-:Y:S04]  /*2430*/  STS.U16 [R8+UR10+0xa80], R34 ;  /* 0x000a802208007988 */ /* 0x0001e8000800040a */
[----:B------:R-:W-:Y:S01]  /*2440*/  STS.U16 [R8+UR10+0xe80], R77 ;  /* 0x000e804d08007988 */ /* 0x000fe2000800040a */
[----:B---3--:R-:W-:-:S03]  /*2450*/  PRMT R24, RZ, 0x7610, R24 ;  /* 0x00007610ff187816 */ /* 0x008fc60000000018 */
[----:B------:R-:W-:Y:S01]  /*2460*/  STS.U16 [R8+UR10+0x1280], R87 ;  /* 0x0012805708007988 */ /* 0x000fe2000800040a */
[----:B0-----:R-:W-:-:S03]  /*2470*/  PRMT R34, RZ, 0x7610, R34 ;  /* 0x00007610ff227816 */ /* 0x001fc60000000022 */
        /* <DEDUP_REMOVED lines=8> */
[----:B------:R-:W-:Y:S01]  /*2500*/  STS.U16 [R10+UR10+0x1300], R89 ;  /* 0x001300590a007988 */ /* 0x000fe2000800040a */
[----:B0-----:R-:W-:-:S03]  /*2510*/  PRMT R36, RZ, 0x7610, R36 ;  /* 0x00007610ff247816 */ /* 0x001fc60000000024 */
[----:B------:R-:W-:Y:S04]  /*2520*/  STS.U16 [R10+UR10+0x1700], R103 ;  /* 0x001700670a007988 */ /* 0x000fe8000800040a */
[----:B------:R-:W-:Y:S04]  /*2530*/  STS.U16 [R10+UR10+0x1b00], R117 ;  /* 0x001b00750a007988 */ /* 0x000fe8000800040a */
[----:B------:R0:W-:Y:S04]  /*2540*/  STS.U16 [R10+UR10+0x1f00], R79 ;  /* 0x001f004f0a007988 */ /* 0x0001e8000800040a */
[----:B------:R-:W-:Y:S04]  /*2550*/  STS.U16 [R3+UR10+0x380], R62 ;  /* 0x0003803e03007988 */ /* 0x000fe8000800040a */
[----:B------:R3:W-:Y:S01]  /*2560*/  STS.U16 [R3+UR10+0x780], R26 ;  /* 0x0007801a03007988 */ /* 0x0007e2000800040a */
[----:B0-----:R-:W-:-:S03]  /*2570*/  PRMT R10, RZ, 0x7610, R10 ;  /* 0x00007610ff0a7816 */ /* 0x001fc6000000000a */
[----:B------:R-:W-:Y:S04]  /*2580*/  STS.U16 [R3+UR10+0xb80], R38 ;  /* 0x000b802603007988 */ /* 0x000fe8000800040a */
[----:B------:R-:W-:Y:S01]  /*2590*/  STS.U16 [R3+UR10+0xf80], R85 ;  /* 0x000f805503007988 */ /* 0x000fe2000800040a */
[----:B---3--:R-:W-:-:S03]  /*25a0*/  PRMT R26, RZ, 0x7610, R26 ;  /* 0x00007610ff1a7816 */ /* 0x008fc6000000001a */
[----:B------:R-:W-:Y:S04]  /*25b0*/  STS.U16 [R3+UR10+0x1380], R91 ;  /* 0x0013805b03007988 */ /* 0x000fe8000800040a */
[----:B------:R-:W-:Y:S04]  /*25c0*/  STS.U16 [R3+UR10+0x1780], R105 ;  /* 0x0017806903007988 */ /* 0x000fe8000800040a */
[----:B------:R-:W-:Y:S04]  /*25d0*/  STS.U16 [R3+UR10+0x1b80], R119 ;  /* 0x001b807703007988 */ /* 0x000fe8000800040a */
[----:B------:R0:W-:Y:S01]  /*25e0*/  STS.U16 [R3+UR10+0x1f80], R12 ;  /* 0x001f800c03007988 */ /* 0x0001e2000800040a */
[----:B------:R-:W3:Y:S02]  /*25f0*/  FENCE.VIEW.ASYNC.T ;  /* 0x00000000000073c6 */ /* 0x000ee40000000200 */
[----:B---3--:R-:W-:Y:S01]  /*2600*/  BAR.SYNC.DEFER_BLOCKING 0x0 ;  /* 0x0000000000007b1d */ /* 0x008fe20000010000 */
[----:B0-----:R-:W-:-:S07]  /*2610*/  PRMT R12, RZ, 0x7610, R12 ;  /* 0x00007610ff0c7816 */ /* 0x001fce000000000c */
[----:B------:R-:W0:Y:S01]  /*2620*/  LDC R3, c[0x0][0x3d8] ;  /* 0x0000f600ff037b82 */ /* 0x000e220000000800 */
[----:B------:R-:W3:Y:S02]  /*2630*/  FENCE.VIEW.ASYNC.S ;  /* 0x00000000000073c6 */ /* 0x000ee40000000000 */
[----:B---3--:R3:W4:Y:S05]  /*2640*/  @!UP2 SYNCS.EXCH.64 URZ, [UR10+0xa000], UR6 ;  /* 0x00a000060affa5b2 */ /* 0x00872a0008000100 */
[----:B----4-:R-:W-:Y:S06]  /*2650*/  BAR.SYNC.DEFER_BLOCKING 0x0 ;  /* 0x0000000000007b1d */ /* 0x010fec0000010000 */
[----:B------:R-:W4:Y:S04]  /*2660*/  @P0 LDG.E.U16 R6, desc[UR30][R196.64] ;  /* 0x0000001ec4060981 */ /* 0x000f28000c1e1500 */
[----:B------:R-:W2:Y:S04]  /*2670*/  @P0 LDG.E.U16 R10, desc[UR30][R248.64] ;  /* 0x0000001ef80a0981 */ /* 0x000ea8000c1e1500 */
        /* <DEDUP_REMOVED lines=29> */
[----:B------:R-:W2:Y:S01]  /*2850*/  @P0 LDG.E.U16 R37, desc[UR30][R138.64] ;  /* 0x0000001e8a250981 */ /* 0x000ea2000c1e1500 */
[----:B------:R-:W-:Y:S01]  /*2860*/  SHF.R.S32.HI R38, RZ, 0x6, R136 ;  /* 0x00000006ff267819 */ /* 0x000fe20000011488 */
[----:B---3--:R-:W-:-:S04]  /*2870*/  @!UP1 UIADD3 UR6, UPT, UPT, -UR5, 0x100000, URZ ;  /* 0x0010000005069890 */ /* 0x008fc8000fffe1ff */
[----:B------:R-:W-:Y:S02]  /*2880*/  @!UP1 USHF.L.U32 UR7, UR6, 0xb, URZ ;  /* 0x0000000b06079899 */ /* 0x000fe400080006ff */
[----:B------:R-:W-:Y:S01]  /*2890*/  @!UP1 USHF.L.U32 UR6, UR6, 0x1, URZ ;  /* 0x0000000106069899 */ /* 0x000fe200080006ff */
[----:B------:R-:W-:Y:S01]  /*28a0*/  SGXT R38, R38, 0x1 ;  /* 0x000000012626781a */ /* 0x000fe20000000200 */
[----:B------:R-:W-:Y:S01]  /*28b0*/  VOTEU.ALL UP2, P2 ;  /* 0x0000000000ff7886 */ /* 0x000fe20001040000 */
[----:B------:R-:W-:-:S04]  /*28c0*/  @!UP1 UIADD3 UR4, UPT, UPT, -UR5, 0x100000, URZ ;  /* 0x0010000005049890 */ /* 0x000fc8000fffe1ff */
[----:B------:R-:W-:Y:S02]  /*28d0*/  @!UP1 USHF.L.U32 UR5, UR4, 0xb, URZ ;  /* 0x0000000b04059899 */ /* 0x000fe400080006ff */
[----:B------:R-:W-:Y:S01]  /*28e0*/  @!UP1 USHF.L.U32 UR4, UR4, 0x1, URZ ;  /* 0x0000000104049899 */ /* 0x000fe200080006ff */
[----:B------:R-:W-:-:S04]  /*28f0*/  LOP3.LUT R5, R5, 0x90, R38, 0x78, !PT ;  /* 0x0000009005057812 */ /* 0x000fc800078e7826 */
[C---:B------:R-:W-:Y:S01]  /*2900*/  LOP3.LUT R38, R5.reuse, 0x20, RZ, 0x3c, !PT ;  /* 0x0000002005267812 */ /* 0x040fe200078e3cff */
[----:B------:R3:W1:Y:S01]  /*2910*/  @!UP2 SYNCS.EXCH.64 URZ, [UR10+0xa008], UR6 ;  /* 0x00a008060affa5b2 */ /* 0x0006620008000100 */
[C---:B------:R-:W-:Y:S01]  /*2920*/  LOP3.LUT R39, R5.reuse, 0x40, RZ, 0x3c, !PT ;  /* 0x0000004005277812 */ /* 0x040fe200078e3cff */
[----:B------:R-:W-:Y:S01]  /*2930*/  VOTEU.ALL UP2, P2 ;  /* 0x0000000000ff7886 */ /* 0x000fe20001040000 */
[----:B0-----:R-:W-:Y:S01]  /*2940*/  IMAD R80, R4, R3, RZ ;  /* 0x0000000304507224 */ /* 0x001fe200078e02ff */
[----:B---3--:R-:W-:Y:S02]  /*2950*/  UIADD3 UR6, UPT, UPT, UR10, 0x6000, URZ ;  /* 0x000060000a067890 */ /* 0x008fe4000fffe0ff */
[----:B----4-:R0:W-:Y:S04]  /*2960*/  STS.U16 [R5+UR10+0x4000], R6 ;  /* 0x0040000605007988 */ /* 0x0101e8000800040a */
[----:B--2---:R2:W-:Y:S04]  /*2970*/  STS.U16 [R5+UR10+0x4400], R10 ;  /* 0x0044000a05007988 */ /* 0x0045e8000800040a */
[----:B------:R2:W-:Y:S01]  /*2980*/  STS.U16 [R5+UR10+0x4800], R14 ;  /* 0x0048000e05007988 */ /* 0x0005e2000800040a */
[----:B0-----:R-:W-:-:S03]  /*2990*/  LOP3.LUT R6, R5, 0x60, RZ, 0x3c, !PT ;  /* 0x0000006005067812 */ /* 0x001fc600078e3cff */
[----:B------:R2:W-:Y:S04]  /*29a0*/  STS.U16 [R5+UR10+0x4c00], R18 ;  /* 0x004c001205007988 */ /* 0x0005e8000800040a */
        /* <DEDUP_REMOVED lines=27> */
[----:B------:R2:W-:Y:S01]  /*2b60*/  STS.U16 [R6+UR10+0x5f00], R37 ;  /* 0x005f002506007988 */ /* 0x0005e2000800040a */
[----:B-1----:R0:W-:Y:S06]  /*2b70*/  MEMBAR.ALL.CTA ;  /* 0x0000000000007992 */ /* 0x0021ec0000008000 */
[----:B0-----:R-:W-:Y:S04]  /*2b80*/  FENCE.VIEW.ASYNC.S ;  /* 0x00000000000073c6 */ /* 0x001fe80000000000 */
[----:B------:R-:W0:Y:S02]  /*2b90*/  FENCE.VIEW.ASYNC.S ;  /* 0x00000000000073c6 */ /* 0x000e240000000000 */
[----:B0-----:R2:W0:Y:S02]  /*2ba0*/  @!UP2 SYNCS.EXCH.64 URZ, [UR10+0x6000], UR4 ;  /* 0x006000040affa5b2 */ /* 0x0014240008000100 */
[----:B0-----:R-:W-:Y:S06]  /*2bb0*/  BAR.SYNC.DEFER_BLOCKING 0x0 ;  /* 0x0000000000007b1d */ /* 0x001fec0000010000 */
[----:B--2---:R-:W-:Y:S05]  /*2bc0*/  @!P1 BRA `(.L_x_6) ;  /* 0x0000000000889947 */ /* 0x004fea0003800000 */
[----:B------:R-:W-:Y:S02]  /*2bd0*/  UIADD3 UR4, UPT, UPT, UR10, 0x4000, URZ ;  /* 0x000040000a047890 */ /* 0x000fe4000fffe0ff */
[----:B------:R-:W-:Y:S02]  /*2be0*/  USHF.R.U32.HI UR12, URZ, 0x4, UR10 ;  /* 0x00000004ff0c7899 */ /* 0x000fe4000801160a */
[----:B------:R-:W-:Y:S02]  /*2bf0*/  USHF.R.U32.HI UR4, URZ, 0x4, UR4 ;  /* 0x00000004ff047899 */ /* 0x000fe40008011604 */
[----:B------:R-:W-:Y:S02]  /*2c00*/  USGXT.U32 UR12, UR12, 0xe ;  /* 0x0000000e0c0c789a */ /* 0x000fe40008000000 */
[----:B------:R-:W-:Y:S02]  /*2c10*/  USGXT.U32 UR14, UR4, 0xe ;  /* 0x0000000e040e789a */ /* 0x000fe40008000000 */
[----:B------:R-:W-:-:S02]  /*2c20*/  UIADD3 UR32, UP2, UPT, UR12, 0x2000080, URZ ;  /* 0x020000800c207890 */ /* 0x000fc4000ff5e0ff */
[----:B------:R-:W-:Y:S01]  /*2c30*/  UIADD3 UR34, UP3, UPT, UR14, 0x2, URZ ;  /* 0x000000020e227890 */ /* 0x000fe2000ff7e0ff */
[----:B------:R-:W-:Y:S01]  /*2c40*/  UMOV UR4, URZ ;  /* 0x000000ff00047c82 */ /* 0x000fe20008000000 */
[----:B------:R-:W-:Y:S01]  /*2c50*/  UMOV UR5, URZ ;  /* 0x000000ff00057c82 */ /* 0x000fe20008000000 */
[----:B------:R-:W-:Y:S02]  /*2c60*/  UIADD3.X UR33, UPT, UPT, UR4, 0x40004040, URZ, UP2, !UPT ;  /* 0x4000404004217890 */ /* 0x000fe400097fe4ff */
[----:B------:R-:W-:Y:S02]  /*2c70*/  UIADD3.X UR35, UPT, UPT, UR5, 0x40004040, URZ, UP3, !UPT ;  /* 0x4000404005237890 */ /* 0x000fe40009ffe4ff */
[----:B------:R-:W-:Y:S02]  /*2c80*/  ULOP3.LUT UR12, UR12, 0x2000000, URZ, 0xfc, !UPT ;  /* 0x020000000c0c7892 */ /* 0x000fe4000f8efcff */
[----:B------:R-:W-:Y:S02]  /*2c90*/  UIADD3.64 UR20, UPT, UPT, UR32, 0x80, URZ ;  /* 0x0000008020147897 */ /* 0x000fe4000fffe0ff */
[----:B------:R-:W-:-:S02]  /*2ca0*/  UIADD3.64 UR24, UPT, UPT, UR34, 0x2, URZ ;  /* 0x0000000222187897 */ /* 0x000fc4000fffe0ff */
[----:B------:R-:W-:Y:S02]  /*2cb0*/  UIADD3.64 UR26, UPT, UPT, UR32, 0x100, URZ ;  /* 0x00000100201a7897 */ /* 0x000fe4000fffe0ff */
[----:B------:R-:W-:Y:S01]  /*2cc0*/  UIADD3.64 UR28, UPT, UPT, UR34, 0x4, URZ ;  /* 0x00000004221c7897 */ /* 0x000fe2000fffe0ff */
[----:B------:R-:W-:Y:S01]  /*2cd0*/  UMOV UR36, 0x0 ;  /* 0x0000000000247882 */ /* 0x000fe20000000000 */
[----:B------:R-:W-:Y:S01]  /*2ce0*/  UMOV UR37, 0x8108010 ;  /* 0x0810801000257882 */ /* 0x000fe20000000000 */
[----:B------:R-:W-:Y:S01]  /*2cf0*/  UMOV UR13, 0x40004040 ;  /* 0x40004040000d7882 */ /* 0x000fe20000000000 */
[----:B------:R-:W-:Y:S01]  /*2d00*/  UMOV UR15, 0x40004040 ;  /* 0x40004040000f7882 */ /* 0x000fe20000000000 */
[----:B------:R-:W-:Y:S01]  /*2d10*/  UMOV UR40, 0x0 ;  /* 0x0000000000287882 */ /* 0x000fe20000000000 */
[----:B------:R-:W-:Y:S01]  /*2d20*/  UMOV UR41, 0x8108010 ;  /* 0x0810801000297882 */ /* 0x000fe20000000000 */
[----:B------:R-:W-:Y:S01]  /*2d30*/  UMOV UR42, 0x0 ;  /* 0x00000000002a7882 */ /* 0x000fe20000000000 */
[----:B------:R-:W-:Y:S01]  /*2d40*/  UMOV UR43, 0x8108010 ;  /* 0x08108010002b7882 */ /* 0x000fe20000000000 */
[----:B------:R-:W-:Y:S01]  /*2d50*/  UMOV UR4, UR6 ;  /* 0x0000000600047c82 */ /* 0x000fe20008000000 */
[----:B------:R0:W-:Y:S01]  /*2d60*/  UTCHMMA gdesc[UR12], gdesc[UR14], tmem[UR16], tmem[UR36], idesc[UR37], !UPT ;  /* 0x00ff240e0c0075ea */ /* 0x0001e2000f800010 */
[----:B------:R-:W-:Y:S01]  /*2d70*/  UMOV UR44, 0x0 ;  /* 0x00000000002c7882 */ /* 0x000fe20000000000 */
[----:B------:R-:W-:Y:S01]  /*2d80*/  UMOV UR45, 0x8108010 ;  /* 0x08108010002d7882 */ /* 0x000fe20000000000 */
[----:B------:R0:W-:Y:S01]  /*2d90*/  UTCHMMA gdesc[UR32], gdesc[UR34], tmem[UR16], tmem[UR40], idesc[UR41], UPT ;  /* 0x00ff2822200075ea */ /* 0x0001e2000b800010 */
[----:B------:R-:W-:Y:S01]  /*2da0*/  UMOV UR4, UR4 ;  /* 0x0000000400047c82 */ /* 0x000fe20008000000 */
[----:B------:R0:W-:Y:S01]  /*2db0*/  UTCHMMA gdesc[UR20], gdesc[UR24], tmem[UR16], tmem[UR42], idesc[UR43], UPT ;  /* 0x00ff2a18140075ea */ /* 0x0001e2000b800010 */
[----:B------:R0:W-:Y:S01]  /*2dc0*/  UTCHMMA gdesc[UR26], gdesc[UR28], tmem[UR16], tmem[UR44], idesc[UR45], UPT ;  /* 0x00ff2c1c1a0075ea */ /* 0x0001e2000b800010 */
[----:B------:R0:W-:Y:S01]  /*2dd0*/  UTCBAR [UR4], URZ ;  /* 0x000000ff040073e9 */ /* 0x0001e200080000ff */
[----:B------:R-:W-:Y:S01]  /*2de0*/  NOP ;  /* 0x0000000000007918 */ /* 0x000fe20000000000 */
.L_x_6:
[----:B------:R-:W-:Y:S05]  /*2df0*/  @!P0 BRA `(.L_x_7) ;  /* 0x0000000000088947 */ /* 0x000fea0003800000 */
[----:B------:R-:W1:Y:S02]  /*2e00*/  SYNCS.PHASECHK.TRANS64.TRYWAIT P2, [UR10+0x6000], RZ ;  /* 0x006000ffff0075a7 */ /* 0x000e64000804110a */
[----:B-1----:R-:W-:Y:S05]  /*2e10*/  @!P2 BRA `(.L_x_8) ;  /* 0x000000b8000ca947 */ /* 0x002fea0003800000 */
.L_x_7:
[----:B------:R-:W-:Y:S01]  /*2e20*/  BAR.SYNC.DEFER_BLOCKING 0x0 ;  /* 0x0000000000007b1d */ /* 0x000fe20000010000 */
[----:B------:R-:W-:Y:S01]  /*2e30*/  IMAD R82, R3, 0x2, R80 ;  /* 0x0000000203527824 */ /* 0x000fe200078e0250 */
[----:B0-----:R-:W-:Y:S01]  /*2e40*/  UIMAD UR4, UR8, UR18, URZ ;  /* 0x00000012080472a4 */ /* 0x001fe2000f8e02ff */
[----:B------:R-:W-:Y:S01]  /*2e50*/  IMAD R69, R69, UR19, RZ ;  /* 0x0000001345457c24 */ /* 0x000fe2000f8e02ff */
[----:B------:R-:W-:Y:S01]  /*2e60*/  UISETP.GT.AND UP2, UPT, UR11, -0x1, UPT ;  /* 0xffffffff0b00788c */ /* 0x000fe2000bf44270 */
[----:B------:R-:W-:Y:S01]  /*2e70*/  IMAD R84, R3, 0x2, R82 ;  /* 0x0000000203547824 */ /* 0x000fe200078e0252 */
[----:B------:R-:W0:Y:S01]  /*2e80*/  LDCU UR7, c[0x0][0x3a8] ;  /* 0x00007500ff0777ac */ /* 0x000e220008000800 */
[C---:B------:R-:W-:Y:S01]  /*2e90*/  IMAD.SHL.U32 R73, R69.reuse, 0x2, RZ ;  /* 0x0000000245497824 */ /* 0x040fe200078e00ff */
[----:B------:R-:W0:Y:S01]  /*2ea0*/  LDTM.x64 R4, tmem[UR17+0x40] ;  /* 0x00004011000479ee */ /* 0x000e220008340000 */
[----:B------:R-:W-:Y:S01]  /*2eb0*/  IMAD.HI R78, R69, 0x2, RZ ;  /* 0x00000002454e7827 */ /* 0x000fe200078e02ff */
[C---:B------:R-:W-:Y:S01]  /*2ec0*/  LEA R86, R3.reuse, R84, 0x1 ;  /* 0x0000005403567211 */ /* 0x040fe200078e08ff */
[----:B------:R-:W-:Y:S01]  /*2ed0*/  USHF.L.U32 UR5, UR4, 0x1, URZ ;  /* 0x0000000104057899 */ /* 0x000fe200080006ff */
[----:B------:R-:W-:Y:S01]  /*2ee0*/  PLOP3.LUT P4, PT, PT, PT, UP2, 0x80, 0x8 ;  /* 0x000000000008781c */ /* 0x000fe20003f8f028 */
[----:B------:R-:W1:Y:S01]  /*2ef0*/  S2R R189, SR_TID.X ;  /* 0x0000000000bd7919 */ /* 0x000e620000002100 */
[----:B------:R-:W-:Y:S01]  /*2f00*/  PRMT R188, RZ, 0x7610, R188 ;  /* 0x00007610ffbc7816 */ /* 0x000fe200000000bc */
[----:B------:R-:W-:Y:S01]  /*2f10*/  IMAD R88, R3, 0x2, R86 ;  /* 0x0000000203587824 */ /* 0x000fe200078e0256 */
[----:B------:R-:W-:-:S02]  /*2f20*/  PRMT R186, RZ, 0x7610, R186 ;  /* 0x00007610ffba7816 */ /* 0x000fc400000000ba */
[----:B------:R-:W-:Y:S01]  /*2f30*/  IADD3 R70, P2, P3, R73, UR5, R70 ;  /* 0x0000000549467c10 */ /* 0x000fe2000fb5e046 */
[C---:B------:R-:W-:Y:S01]  /*2f40*/  IMAD R90, R3.reuse, 0x2, R88 ;  /* 0x00000002035a7824 */ /* 0x040fe200078e0258 */
[----:B------:R-:W-:Y:S01]  /*2f50*/  UIMAD.WIDE UR4, UR4, 0x2, URZ ;  /* 0x00000002040478a5 */ /* 0x000fe2000f8e02ff */
[----:B------:R-:W-:Y:S02]  /*2f60*/  PRMT R184, RZ, 0x7610, R184 ;  /* 0x00007610ffb87816 */ /* 0x000fe400000000b8 */
[C---:B------:R-:W-:Y:S01]  /*2f70*/  IMAD R94, R3.reuse, 0x2, R90 ;  /* 0x00000002035e7824 */ /* 0x040fe200078e025a */
[----:B------:R-:W-:Y:S02]  /*2f80*/  PRMT R182, RZ, 0x7610, R182 ;  /* 0x00007610ffb67816 */ /* 0x000fe400000000b6 */
[----:B------:R-:W-:Y:S02]  /*2f90*/  PRMT R154, RZ, 0x7610, R154 ;  /* 0x00007610ff9a7816 */ /* 0x000fe4000000009a */
[----:B------:R-:W-:Y:S01]  /*2fa0*/  PRMT R152, RZ, 0x7610, R152 ;  /* 0x00007610ff987816 */ /* 0x000fe20000000098 */
[----:B0-----:R-:W-:Y:S01]  /*2fb0*/  FMUL R198, R36, UR7 ;  /* 0x0000000724c67c20 */ /* 0x001fe20008400000 */
[----:B------:R-:W-:-:S02]  /*2fc0*/  IMAD R36, R3, 0x2, R94 ;  /* 0x0000000203247824 */ /* 0x000fc400078e025e */
[----:B------:R-:W-:Y:S01]  /*2fd0*/  FMUL R210, R20, UR7 ;  /* 0x0000000714d27c20 */ /* 0x000fe20008400000 */
[----:B------:R-:W-:Y:S01]  /*2fe0*/  FMUL R20, R37, UR7 ;  /* 0x0000000725147c20 */ /* 0x000fe20008400000 */
[----:B------:R-:W-:Y:S01]  /*2ff0*/  FMUL R236, R38, UR7 ;  /* 0x0000000726ec7c20 */ /* 0x000fe20008400000 */
[----:B------:R-:W-:Y:S01]  /*3000*/  IADD3.X R37, PT, PT, R78, UR5, R71, P2, P3 ;  /* 0x000000054e257c10 */ /* 0x000fe200097e6447 */
[C---:B------:R-:W-:Y:S01]  /*3010*/  IMAD R38, R3.reuse, 0x2, R36 ;  /* 0x0000000203267824 */ /* 0x040fe200078e0224 */
[-C--:B------:R-:W-:Y:S01]  /*3020*/  LEA R136, P2, R80, R70.reuse, 0x1 ;  /* 0x0000004650887211 */ /* 0x080fe200078408ff */
[----:B------:R-:W-:Y:S01]  /*3030*/  FMUL R196, R40, UR7 ;  /* 0x0000000728c47c20 */ /* 0x000fe20008400000 */
[-C--:B------:R-:W-:Y:S01]  /*3040*/  LEA R134, P3, R82, R70.reuse, 0x1 ;  /* 0x0000004652867211 */ /* 0x080fe200078608ff */
[C---:B------:R-:W-:Y:S01]  /*3050*/  IMAD R40, R3.reuse, 0x2, R38 ;  /* 0x0000000203287824 */ /* 0x040fe200078e0226 */
[-C--:B------:R-:W-:Y:S01]  /*3060*/  LEA.HI.X.SX32 R137, R80, R37.reuse, 0x1, P2 ;  /* 0x0000002550897211 */ /* 0x080fe200010f0eff */
[----:B------:R-:W-:Y:S01]  /*3070*/  FMUL R234, R42, UR7 ;  /* 0x000000072aea7c20 */ /* 0x000fe20008400000 */
[-C--:B------:R-:W-:Y:S01]  /*3080*/  LEA R132, P2, R84, R70.reuse, 0x1 ;  /* 0x0000004654847211 */ /* 0x080fe200078408ff */
[----:B------:R-:W-:Y:S01]  /*3090*/  IMAD R42, R3, 0x2, R40 ;  /* 0x00000002032a7824 */ /* 0x000fe200078e0228 */
[-C--:B------:R-:W-:Y:S01]  /*30a0*/  LEA.HI.X.SX32 R135, R82, R37.reuse, 0x1, P3 ;  /* 0x0000002552877211 */ /* 0x080fe200018f0eff */
[----:B------:R-:W-:Y:S01]  /*30b0*/  FMUL R5, R5, UR7 ;  /* 0x0000000705057c20 */ /* 0x000fe20008400000 */
[-C--:B------:R-:W-:Y:S01]  /*30c0*/  LEA R130, P3, R86, R70.reuse, 0x1 ;  /* 0x0000004656827211 */ /* 0x080fe200078608ff */
[----:B------:R-:W-:Y:S01]  /*30d0*/  IMAD R78, R3, 0x2, R42 ;  /* 0x00000002034e7824 */ /* 0x000fe200078e022a */
[-C--:B------:R-:W-:Y:S01]  /*30e0*/  LEA.HI.X.SX32 R133, R84, R37.reuse, 0x1, P2 ;  /* 0x0000002554857211 */ /* 0x080fe200010f0eff */
        /* <DEDUP_REMOVED lines=10> */
[----:B------:R-:W-:Y:S01]  /*3190*/  FMUL R7, R7, UR7 ;  /* 0x0000000707077c20 */ /* 0x000fe20008400000 */
        /* <DEDUP_REMOVED lines=9> */
[C---:B------:R-:W-:Y:S01]  /*3230*/  IMAD R36, R3.reuse, 0x2, R82 ;  /* 0x0000000203247824 */ /* 0x040fe200078e0252 */
[-C--:B------:R-:W-:Y:S01]  /*3240*/  LEA.HI.X.SX32 R121, R38, R37.reuse, 0x1, P2 ;  /* 0x0000002526797211 */ /* 0x080fe200010f0eff */
[----:B------:R-:W-:Y:S01]  /*3250*/  FMUL R72, R14, UR7 ;  /* 0x000000070e487c20 */ /* 0x000fe20008400000 */
[-C--:B------:R-:W-:Y:S01]  /*3260*/  LEA R118, P3, R40, R70.reuse, 0x1 ;  /* 0x0000004628767211 */ /* 0x080fe200078608ff */
[C---:B------:R-:W-:Y:S01]  /*3270*/  IMAD R38, R3.reuse, 0x2, R36 ;  /* 0x0000000203267824 */ /* 0x040fe200078e0224 */
[-C--:B------:R-:W-:Y:S01]  /*3280*/  LEA R116, P2, R42, R70.reuse, 0x1 ;  /* 0x000000462a747211 */ /* 0x080fe200078408ff */
[----:B------:R-:W-:Y:S01]  /*3290*/  FMUL R4, R4, UR7 ;  /* 0x0000000704047c20 */ /* 0x000fe20008400000 */
[-C--:B------:R-:W-:Y:S01]  /*32a0*/  LEA.HI.X.SX32 R119, R40, R37.reuse, 0x1, P3 ;  /* 0x0000002528777211 */ /* 0x080fe200018f0eff */
[C---:B------:R-:W-:Y:S01]  /*32b0*/  IMAD R40, R3.reuse, 0x2, R38 ;  /* 0x0000000203287824 */ /* 0x040fe200078e0226 */
[-C--:B------:R-:W-:Y:S01]  /*32c0*/  LEA.HI.X.SX32 R117, R42, R37.reuse, 0x1, P2 ;  /* 0x000000252a757211 */ /* 0x080fe200010f0eff */
[----:B------:R-:W-:Y:S01]  /*32d0*/  FMUL R212, R16, UR7 ;  /* 0x0000000710d47c20 */ /* 0x000fe20008400000 */
[-C--:B------:R-:W-:Y:S01]  /*32e0*/  LEA R114, P3, R78, R70.reuse, 0x1 ;  /* 0x000000464e727211 */ /* 0x080fe200078608ff */
[----:B------:R-:W-:Y:S01]  /*32f0*/  IMAD R42, R3, 0x2, R40 ;  /* 0x00000002032a7824 */ /* 0x000fe200078e0228 */
[-C--:B------:R-:W-:Y:S01]  /*3300*/  LEA R112, P2, R80, R70.reuse, 0x1 ;  /* 0x0000004650707211 */ /* 0x080fe200078408ff */
[----:B------:R-:W-:Y:S01]  /*3310*/  FMUL R75, R17, UR7 ;  /* 0x00000007114b7c20 */ /* 0x000fe20008400000 */
[-C--:B------:R-:W-:Y:S01]  /*3320*/  LEA.HI.X.SX32 R115, R78, R37.reuse, 0x1, P3 ;  /* 0x000000254e737211 */ /* 0x080fe200018f0eff */
[----:B------:R-:W-:Y:S01]  /*3330*/  FMUL R76, R19, UR7 ;  /* 0x00000007134c7c20 */ /* 0x000fe20008400000 */
[-C--:B------:R-:W-:Y:S01]  /*3340*/  LEA.HI.X.SX32 R113, R80, R37.reuse, 0x1, P2 ;  /* 0x0000002550717211 */ /* 0x080fe200010f0eff */
[----:B------:R-:W-:Y:S01]  /*3350*/  FMUL R9, R9, UR7 ;  /* 0x0000000709097c20 */ /* 0x000fe20008400000 */
[-C--:B------:R-:W-:Y:S01]  /*3360*/  LEA R110, P3, R82, R70.reuse, 0x1 ;  /* 0x00000046526e7211 */ /* 0x080fe200078608ff */
[----:B------:R-:W-:Y:S01]  /*3370*/  FMUL R74, R18, UR7 ;  /* 0x00000007124a7c20 */ /* 0x000fe20008400000 */
[-C--:B------:R-:W-:Y:S01]  /*3380*/  LEA R108, P2, R36, R70.reuse, 0x1 ;  /* 0x00000046246c7211 */ /* 0x080fe200078408ff */
[----:B------:R-:W-:Y:S01]  /*3390*/  FMUL R18, R33, UR7 ;  /* 0x0000000721127c20 */ /* 0x000fe20008400000 */
[-C--:B------:R-:W-:Y:S01]  /*33a0*/  LEA.HI.X.SX32 R111, R82, R37.reuse, 0x1, P3 ;  /* 0x00000025526f7211 */ /* 0x080fe200018f0eff */
[----:B------:R-:W-:Y:S01]  /*33b0*/  FMUL R77, R21, UR7 ;  /* 0x00000007154d7c20 */ /* 0x000fe20008400000 */
[-C--:B------:R-:W-:Y:S01]  /*33c0*/  LEA.HI.X.SX32 R109, R36, R37.reuse, 0x1, P2 ;  /* 0x00000025246d7211 */ /* 0x080fe200010f0eff */
[----:B------:R-:W-:Y:S01]  /*33d0*/  IMAD R36, R3, 0x2, R42 ;  /* 0x0000000203247824 */ /* 0x000fe200078e022a */
[-C--:B------:R-:W-:Y:S01]  /*33e0*/  LEA R106, P3, R38, R70.reuse, 0x1 ;  /* 0x00000046266a7211 */ /* 0x080fe200078608ff */
        /* <DEDUP_REMOVED lines=13> */
[----:B------:R-:W-:Y:S01]  /*34c0*/  LEA R98, P5, R78, R70, 0x1 ;  /* 0x000000464e627211 */ /* 0x000fe200078a08ff */
[----:B------:R-:W-:Y:S01]  /*34d0*/  FMUL R252, R30, UR7 ;  /* 0x000000071efc7c20 */ /* 0x000fe20008400000 */
[----:B------:R-:W-:Y:S01]  /*34e0*/  ISETP.GT.AND P3, PT, R2, RZ, PT ;  /* 0x000000ff0200720c */ /* 0x000fe20003f64270 */
[----:B------:R-:W-:Y:S01]  /*34f0*/  FMUL R30, R57, UR7 ;  /* 0x00000007391e7c20 */ /* 0x000fe20008400000 */
[-C--:B------:R-:W-:Y:S01]  /*3500*/  LEA.HI.X.SX32 R101, R36, R37.reuse, 0x1, P2 ;  /* 0x0000002524657211 */ /* 0x080fe200010f0eff */
[----:B------:R-:W-:Y:S01]  /*3510*/  FMUL R206, R24, UR7 ;  /* 0x0000000718ce7c20 */ /* 0x000fe20008400000 */
[----:B------:R-:W-:Y:S01]  /*3520*/  LEA.HI.X.SX32 R99, R78, R37, 0x1, P5 ;  /* 0x000000254e637211 */ /* 0x000fe200028f0eff */
[----:B------:R-:W-:Y:S01]  /*3530*/  FMUL R14, R25, UR7 ;  /* 0x00000007190e7c20 */ /* 0x000fe20008400000 */
[----:B------:R-:W-:Y:S01]  /*3540*/  ISETP.GT.AND P2, PT, R2, 0x1, PT ;  /* 0x000000010200780c */ /* 0x000fe20003f44270 */
[----:B------:R-:W-:Y:S01]  /*3550*/  FMUL R26, R26, UR7 ;  /* 0x000000071a1a7c20 */ /* 0x000fe20008400000 */
[----:B------:R-:W-:Y:S01]  /*3560*/  ISETP.GT.AND P5, PT, R2, 0x2, PT ;  /* 0x000000020200780c */ /* 0x000fe20003fa4270 */
[----:B------:R-:W-:Y:S01]  /*3570*/  FMUL R15, R27, UR7 ;  /* 0x000000071b0f7c20 */ /* 0x000fe20008400000 */
[----:B------:R-:W-:Y:S01]  /*3580*/  FSEL R41, R5, -INF , P3 ;  /* 0xff80000005297808 */ /* 0x000fe20001800000 */
[----:B------:R-:W-:Y:S01]  /*3590*/  FMUL R202, R28, UR7 ;  /* 0x000000071cca7c20 */ /* 0x000fe20008400000 */
[----:B------:R-:W-:Y:S01]  /*35a0*/  ISETP.GT.AND P3, PT, R2, 0x3, PT ;  /* 0x000000030200780c */ /* 0x000fe20003f64270 */
[----:B------:R-:W-:Y:S01]  /*35b0*/  FMUL R68, R29, UR7 ;  /* 0x000000071d447c20 */ /* 0x000fe20008400000 */
[----:B------:R-:W-:Y:S01]  /*35c0*/  FSEL R42, R6, -INF , P2 ;  /* 0xff800000062a7808 */ /* 0x000fe20001000000 */
[----:B------:R-:W-:Y:S01]  /*35d0*/  FMUL R17, R31, UR7 ;  /* 0x000000071f117c20 */ /* 0x000fe20008400000 */
[----:B------:R-:W-:Y:S01]  /*35e0*/  FSEL R5, R7, -INF , P5 ;  /* 0xff80000007057808 */ /* 0x000fe20002800000 */
        /* <DEDUP_REMOVED lines=31> */
[C---:B------:R-:W-:Y:S01]  /*37e0*/  ISETP.GT.AND P3, PT, R2.reuse, 0xf, PT ;  /* 0x0000000f0200780c */ /* 0x040fe20003f64270 */
[----:B------:R-:W-:Y:S01]  /*37f0*/  FMUL R31, R59, UR7 ;  /* 0x000000073b1f7c20 */ /* 0x000fe20008400000 */
[----:B------:R-:W-:Y:S01]  /*3800*/  ISETP.GT.AND P2, PT, R2, 0x4, PT ;  /* 0x000000040200780c */ /* 0x000fe20003f44270 */
[----:B------:R-:W-:Y:S01]  /*3810*/  FMUL R60, R60, UR7 ;  /* 0x000000073c3c7c20 */ /* 0x000fe20008400000 */
[----:B------:R-:W-:Y:S01]  /*3820*/  FMNMX3 R33, R4, R41, R42, !PT ;  /* 0x0000002904217276 */ /* 0x000fe2000780002a */
[----:B------:R-:W-:Y:S01]  /*3830*/  FMUL R61, R61, UR7 ;  /* 0x000000073d3d7c20 */ /* 0x000fe20008400000 */
[----:B------:R-:W-:Y:S01]  /*3840*/  FSEL R11, R76, -INF , P5 ;  /* 0xff8000004c0b7808 */ /* 0x000fe20002800000 */
[----:B------:R-:W-:Y:S01]  /*3850*/  FMUL R62, R62, UR7 ;  /* 0x000000073e3e7c20 */ /* 0x000fe20008400000 */
[----:B------:R-:W-:Y:S01]  /*3860*/  ISETP.GT.AND P5, PT, R2, 0x11, PT ;  /* 0x000000110200780c */ /* 0x000fe20003fa4270 */
[----:B------:R-:W-:Y:S01]  /*3870*/  FMUL R55, R63, UR7 ;  /* 0x000000073f377c20 */ /* 0x000fe20008400000 */
[----:B------:R-:W-:Y:S01]  /*3880*/  FSEL R210, R210, -INF , P3 ;  /* 0xff800000d2d27808 */ /* 0x000fe20001800000 */
[----:B------:R-:W-:Y:S01]  /*3890*/  IMAD R78, R3, 0x2, R78 ;  /* 0x00000002034e7824 */ /* 0x000fe200078e024e */
        /* <DEDUP_REMOVED lines=8> */
[----:B------:R-:W-:-:S02]  /*3920*/  FSEL R35, R13, -INF , P5 ;  /* 0xff8000000d237808 */ /* 0x000fc40002800000 */
[----:B------:R-:W-:Y:S02]  /*3930*/  FSEL R13, R16, -INF , P3 ;  /* 0xff800000100d7808 */ /* 0x000fe40001800000 */
[----:B------:R-:W-:Y:S02]  /*3940*/  FSEL R38, R12, -INF , P2 ;  /* 0xff8000000c267808 */ /* 0x000fe40001000000 */
[----:B------:R-:W-:Y:S02]  /*3950*/  FMNMX3 R16, R33, R39, R40, !PT ;  /* 0x0000002721107276 */ /* 0x000fe40007800028 */
[----:B------:R-:W-:Y:S02]  /*3960*/  ISETP.GT.AND P2, PT, R2, 0xa, PT ;  /* 0x0000000a0200780c */ /* 0x000fe40003f44270 */
[----:B------:R-:W-:Y:S02]  /*3970*/  FMNMX3 R43, R16, R7, R38, !PT ;  /* 0x00000007102b7276 */ /* 0x000fe40007800026 */
[----:B------:R-:W-:-:S02]  /*3980*/  FSEL R9, R73, -INF , P2 ;  /* 0xff80000049097808 */ /* 0x000fc40001000000 */
[----:B------:R-:W-:Y:S02]  /*3990*/  ISETP.GT.AND P2, PT, R2, 0xd, PT ;  /* 0x0000000d0200780c */ /* 0x000fe40003f44270 */
[----:B------:R-:W-:Y:S02]  /*39a0*/  FMNMX3 R43, R43, R8, R36, !PT ;  /* 0x000000082b2b7276 */ /* 0x000fe40007800024 */
[----:B------:R-:W-:Y:S02]  /*39b0*/  FSEL R57, R74, -INF , P2 ;  /* 0xff8000004a397808 */ /* 0x000fe40001000000 */
[----:B------:R-:W-:Y:S02]  /*39c0*/  FMNMX3 R43, R43, R9, R212, !PT ;  /* 0x000000092b2b7276 */ /* 0x000fe400078000d4 */
[----:B------:R-:W-:Y:S02]  /*39d0*/  ISETP.GT.AND P2, PT, R2, 0x10, PT ;  /* 0x000000100200780c */ /* 0x000fe40003f44270 */
[----:B------:R-:W-:-:S02]  /*39e0*/  FMNMX3 R43, R43, R10, R57, !PT ;  /* 0x0000000a2b2b7276 */ /* 0x000fc40007800039 */
[----:B------:R-:W-:Y:S02]  /*39f0*/  FSEL R12, R77, -INF , P2 ;  /* 0xff8000004d0c7808 */ /* 0x000fe40001000000 */
[C---:B------:R-:W-:Y:S02]  /*3a00*/  ISETP.GT.AND P2, PT, R2.reuse, 0x13, PT ;  /* 0x000000130200780c */ /* 0x040fe40003f44270 */
[----:B------:R-:W-:Y:S02]  /*3a10*/  FMNMX3 R43, R43, R11, R210, !PT ;  /* 0x0000000b2b2b7276 */ /* 0x000fe400078000d2 */
[C---:B------:R-:W-:Y:S02]  /*3a20*/  ISETP.GT.AND P5, PT, R2.reuse, 0x14, PT ;  /* 0x000000140200780c */ /* 0x040fe40003fa4270 */
[----:B------:R-:W-:Y:S02]  /*3a30*/  ISETP.GT.AND P4, PT, R2, 0x15, PT ;  /* 0x000000150200780c */ /* 0x000fe40003f84270 */
[----:B------:R-:W-:-:S02]  /*3a40*/  FSEL R206, R206, -INF , P2 ;  /* 0xff800000cece7808 */ /* 0x000fc40001000000 */
[----:B------:R-:W-:Y:S02]  /*3a50*/  FMNMX3 R43, R43, R12, R35, !PT ;  /* 0x0000000c2b2b7276 */ /* 0x000fe40007800023 */
[C---:B------:R-:W-:Y:S02]  /*3a60*/  ISETP.GT.AND P3, PT, R2.reuse, 0x16, PT ;  /* 0x000000160200780c */ /* 0x040fe40003f64270 */
[----:B------:R-:W-:Y:S02]  /*3a70*/  ISETP.GT.AND P2, PT, R2, 0x17, PT ;  /* 0x000000170200780c */ /* 0x000fe40003f44270 */
[----:B------:R-:W-:Y:S02]  /*3a80*/  FSEL R14, R14, -INF , P5 ;  /* 0xff8000000e0e7808 */ /* 0x000fe40002800000 */
[----:B------:R-:W-:Y:S02]  /*3a90*/  FSEL R33, R26, -INF , P4 ;  /* 0xff8000001a217808 */ /* 0x000fe40002000000 */
[----:B------:R-:W-:-:S02]  /*3aa0*/  FMNMX3 R43, R43, R13, R206, !PT ;  /* 0x0000000d2b2b7276 */ /* 0x000fc400078000ce */
[C---:B------:R-:W-:Y:S02]  /*3ab0*/  ISETP.GT.AND P5, PT, R2.reuse, 0x18, PT ;  /* 0x000000180200780c */ /* 0x040fe40003fa4270 */
[----:B------:R-:W-:Y:S02]  /*3ac0*/  ISETP.GT.AND P4, PT, R2, 0x19, PT ;  /* 0x000000190200780c */ /* 0x000fe40003f84270 */
[----:B------:R-:W-:Y:S02]  /*3ad0*/  FSEL R15, R15, -INF , P3 ;  /* 0xff8000000f0f7808 */ /* 0x000fe40001800000 */
[----:B------:R-:W-:Y:S02]  /*3ae0*/  FSEL R202, R202, -INF , P2 ;  /* 0xff800000caca7808 */ /* 0x000fe40001000000 */
[----:B------:R-:W-:Y:S02]  /*3af0*/  FMNMX3 R43, R43, R14, R33, !PT ;  /* 0x0000000e2b2b7276 */ /* 0x000fe40007800021 */
[----:B------:R-:W-:-:S02]  /*3b00*/  ISETP.GT.AND P3, PT, R2, 0x1a, PT ;  /* 0x0000001a0200780c */ /* 0x000fc40003f64270 */
[----:B------:R-:W-:Y:S02]  /*3b10*/  ISETP.GT.AND P2, PT, R2, 0x1b, PT ;  /* 0x0000001b0200780c */ /* 0x000fe40003f44270 */
[----:B------:R-:W-:Y:S02]  /*3b20*/  FSEL R16, R68, -INF , P5 ;  /* 0xff80000044107808 */ /* 0x000fe40002800000 */
[----:B------:R-:W-:Y:S02]  /*3b30*/  FSEL R252, R252, -INF , P4 ;  /* 0xff800000fcfc7808 */ /* 0x000fe40002000000 */
[----:B------:R-:W-:Y:S02]  /*3b40*/  FMNMX3 R43, R43, R15, R202, !PT ;  /* 0x0000000f2b2b7276 */ /* 0x000fe400078000ca */
[C---:B------:R-:W-:Y:S02]  /*3b50*/  ISETP.GT.AND P5, PT, R2.reuse, 0x1c, PT ;  /* 0x0000001c0200780c */ /* 0x040fe40003fa4270 */
[----:B------:R-:W-:-:S02]  /*3b60*/  ISETP.GT.AND P4, PT, R2, 0x1d, PT ;  /* 0x0000001d0200780c */ /* 0x000fc40003f84270 */
[----:B------:R-:W-:Y:S02]  /*3b70*/  FSEL R17, R17, -INF , P3 ;  /* 0xff80000011117808 */ /* 0x000fe40001800000 */
[----:B------:R-:W-:Y:S02]  /*3b80*/  FSEL R200, R32, -INF , P2 ;  /* 0xff80000020c87808 */ /* 0x000fe40001000000 */
[----:B------:R-:W-:Y:S02]  /*3b90*/  FMNMX3 R43, R43, R16, R252, !PT ;  /* 0x000000102b2b7276 */ /* 0x000fe400078000fc */
[C---:B------:R-:W-:Y:S02]  /*3ba0*/  ISETP.GT.AND P3, PT, R2.reuse, 0x1e, PT ;  /* 0x0000001e0200780c */ /* 0x040fe40003f64270 */
[----:B------:R-:W-:Y:S02]  /*3bb0*/  ISETP.GT.AND P2, PT, R2, 0x1f, PT ;  /* 0x0000001f0200780c */ /* 0x000fe40003f44270 */
[----:B------:R-:W-:-:S02]  /*3bc0*/  FSEL R18, R18, -INF , P5 ;  /* 0xff80000012127808 */ /* 0x000fc40002800000 */
[----:B------:R-:W-:Y:S02]  /*3bd0*/  FSEL R238, R34, -INF , P4 ;  /* 0xff80000022ee7808 */ /* 0x000fe40002000000 */
[----:B------:R-:W-:Y:S02]  /*3be0*/  FMNMX3 R43, R43, R17, R200, !PT ;  /* 0x000000112b2b7276 */ /* 0x000fe400078000c8 */
[C---:B------:R-:W-:Y:S02]  /*3bf0*/  ISETP.GT.AND P5, PT, R2.reuse, 0x20, PT ;  /* 0x000000200200780c */ /* 0x040fe40003fa4270 */
[----:B------:R-:W-:Y:S02]  /*3c00*/  ISETP.GT.AND P4, PT, R2, 0x21, PT ;  /* 0x000000210200780c */ /* 0x000fe40003f84270 */
[----:B------:R-:W-:Y:S02]  /*3c10*/  FSEL R19, R19, -INF , P3 ;  /* 0xff80000013137808 */ /* 0x000fe40001800000 */
        /* <DEDUP_REMOVED lines=20> */
[----:B------:R-:W-:Y:S01]  /*3d60*/  FSEL R194, R44, -INF , P2 ;  /* 0xff8000002cc27808 */ /* 0x000fe20001000000 */
[----:B------:R-:W-:Y:S01]  /*3d70*/  IMAD R44, R3, 0x2, R78 ;  /* 0x00000002032c7824 */ /* 0x000fe200078e024e */
[----:B------:R-:W-:Y:S02]  /*3d80*/  FMNMX3 R43, R43, R22, R234, !PT ;  /* 0x000000162b2b7276 */ /* 0x000fe400078000ea */
[C---:B------:R-:W-:Y:S02]  /*3d90*/  ISETP.GT.AND P3, PT, R2.reuse, 0x2a, PT ;  /* 0x0000002a0200780c */ /* 0x040fe40003f64270 */
[----:B------:R-:W-:Y:S02]  /*3da0*/  ISETP.GT.AND P2, PT, R2, 0x2b, PT ;  /* 0x0000002b0200780c */ /* 0x000fe40003f44270 */
[----:B------:R-:W-:-:S02]  /*3db0*/  FSEL R24, R24, -INF , P5 ;  /* 0xff80000018187808 */ /* 0x000fc40002800000 */
[----:B------:R-:W-:Y:S01]  /*3dc0*/  FSEL R232, R46, -INF , P4 ;  /* 0xff8000002ee87808 */ /* 0x000fe20002000000 */
[----:B------:R-:W-:Y:S01]  /*3dd0*/  IMAD R46, R3, 0x2, R44 ;  /* 0x00000002032e7824 */ /* 0x000fe200078e022c */
[----:B------:R-:W-:Y:S02]  /*3de0*/  FMNMX3 R43, R43, R23, R194, !PT ;  /* 0x000000172b2b7276 */ /* 0x000fe400078000c2 */
[C---:B------:R-:W-:Y:S02]  /*3df0*/  ISETP.GT.AND P5, PT, R2.reuse, 0x2c, PT ;  /* 0x0000002c0200780c */ /* 0x040fe40003fa4270 */
[----:B------:R-:W-:Y:S02]  /*3e00*/  ISETP.GT.AND P4, PT, R2, 0x2d, PT ;  /* 0x0000002d0200780c */ /* 0x000fe40003f84270 */
[----:B------:R-:W-:Y:S02]  /*3e10*/  FSEL R25, R25, -INF , P3 ;  /* 0xff80000019197808 */ /* 0x000fe40001800000 */
[----:B------:R-:W-:Y:S01]  /*3e20*/  FSEL R192, R48, -INF , P2 ;  /* 0xff80000030c07808 */ /* 0x000fe20001000000 */
[----:B------:R-:W-:Y:S01]  /*3e30*/  IMAD R48, R3, 0x2, R46 ;  /* 0x0000000203307824 */ /* 0x000fe200078e022e */
        /* <DEDUP_REMOVED lines=26> */
[----:B------:R-:W-:Y:S02]  /*3fe0*/  FSEL R31, R31, -INF , P3 ;  /* 0xff8000001f1f7808 */ /* 0x000fe40001800000 */
[C---:B------:R-:W-:Y:S02]  /*3ff0*/  ISETP.GT.AND P5, PT, R2.reuse, 0x38, PT ;  /* 0x000000380200780c */ /* 0x040fe40003fa4270 */
[C---:B------:R-:W-:Y:S02]  /*4000*/  ISETP.GT.AND P4, PT, R2.reuse, 0x39, PT ;  /* 0x000000390200780c */ /* 0x040fe40003f84270 */
[----:B------:R-:W-:Y:S02]  /*4010*/  ISETP.GT.AND P3, PT, R2, 0x3a, PT ;  /* 0x0000003a0200780c */ /* 0x000fe40003f64270 */
[----:B------:R-:W-:-:S02]  /*4020*/  FSEL R34, R60, -INF , P2 ;  /* 0xff8000003c227808 */ /* 0x000fc40001000000 */
[----:B------:R-:W-:Y:S02]  /*4030*/  FMNMX3 R43, R43, R30, R226, !PT ;  /* 0x0000001e2b2b7276 */ /* 0x000fe400078000e2 */
[----:B------:R-:W-:Y:S02]  /*4040*/  ISETP.GT.AND P2, PT, R2, 0x3b, PT ;  /* 0x0000003b0200780c */ /* 0x000fe40003f44270 */
[----:B------:R-:W-:Y:S02]  /*4050*/  FSEL R32, R61, -INF , P5 ;  /* 0xff8000003d207808 */ /* 0x000fe40002800000 */
[----:B------:R-:W-:Y:S02]  /*4060*/  FSEL R216, R62, -INF , P4 ;  /* 0xff8000003ed87808 */ /* 0x000fe40002000000 */
[----:B------:R-:W-:Y:S02]  /*4070*/  FMNMX3 R43, R43, R31, R34, !PT ;  /* 0x0000001f2b2b7276 */ /* 0x000fe40007800022 */
[----:B------:R-:W-:-:S02]  /*4080*/  FSEL R55, R55, -INF , P3 ;  /* 0xff80000037377808 */ /* 0x000fc40001800000 */
[C---:B------:R-:W-:Y:S02]  /*4090*/  ISETP.GT.AND P3, PT, R2.reuse, 0x3e, PT ;  /* 0x0000003e0200780c */ /* 0x040fe40003f64270 */
[C---:B------:R-:W-:Y:S02]  /*40a0*/  ISETP.GT.AND P5, PT, R2.reuse, 0x3c, PT ;  /* 0x0000003c0200780c */ /* 0x040fe40003fa4270 */
[----:B------:R-:W-:Y:S02]  /*40b0*/  ISETP.GT.AND P4, PT, R2, 0x3d, PT ;  /* 0x0000003d0200780c */ /* 0x000fe40003f84270 */
[----:B------:R-:W-:Y:S02]  /*40c0*/  FSEL R150, R64, -INF , P2 ;  /* 0xff80000040967808 */ /* 0x000fe40001000000 */
[----:B------:R-:W-:Y:S02]  /*40d0*/  FMNMX3 R43, R43, R32, R216, !PT ;  /* 0x000000202b2b7276 */ /* 0x000fe400078000d8 */
[----:B------:R-:W-:-:S02]  /*40e0*/  LEA R96, P2, R78, R70, 0x1 ;  /* 0x000000464e607211 */ /* 0x000fc400078408ff */
[----:B------:R-:W-:Y:S02]  /*40f0*/  FSEL R92, R92, -INF , P3 ;  /* 0xff8000005c5c7808 */ /* 0x000fe40001800000 */
[----:B------:R-:W-:Y:S02]  /*4100*/  LEA R94, P3, R44, R70, 0x1 ;  /* 0x000000462c5e7211 */ /* 0x000fe400078608ff */
[----:B------:R-:W-:Y:S02]  /*4110*/  FSEL R67, R65, -INF , P5 ;  /* 0xff80000041437808 */ /* 0x000fe40002800000 */
[----:B------:R-:W-:Y:S02]  /*4120*/  FSEL R148, R66, -INF , P4 ;  /* 0xff80000042947808 */ /* 0x000fe40002000000 */
[----:B------:R-:W-:Y:S02]  /*4130*/  FMNMX3 R43, R43, R55, R150, !PT ;  /* 0x000000372b2b7276 */ /* 0x000fe40007800096 */
[----:B------:R-:W-:-:S02]  /*4140*/  LEA.HI.X.SX32 R97, R78, R37, 0x1, P2 ;  /* 0x000000254e617211 */ /* 0x000fc400010f0eff */
[----:B------:R-:W-:Y:S01]  /*4150*/  LEA.HI.X.SX32 R95, R44, R37, 0x1, P3 ;  /* 0x000000252c5f7211 */ /* 0x000fe200018f0eff */
[----:B------:R-:W-:Y:S01]  /*4160*/  IMAD R44, R3, 0x2, R48 ;  /* 0x00000002032c7824 */ /* 0x000fe200078e0230 */
[-C--:B------:R-:W-:Y:S02]  /*4170*/  LEA R88, P2, R46, R70.reuse, 0x1 ;  /* 0x000000462e587211 */ /* 0x080fe400078408ff */
[----:B------:R-:W-:Y:S02]  /*4180*/  FMNMX3 R43, R43, R67, R148, !PT ;  /* 0x000000432b2b7276 */ /* 0x000fe40007800094 */
[----:B------:R-:W-:Y:S02]  /*4190*/  LEA R86, P3, R48, R70, 0x1 ;  /* 0x0000004630567211 */ /* 0x000fe400078608ff */
[----:B------:R-:W-:Y:S01]  /*41a0*/  LEA.HI.X.SX32 R89, R46, R37, 0x1, P2 ;  /* 0x000000252e597211 */ /* 0x000fe200010f0eff */
[----:B------:R-:W-:Y:S01]  /*41b0*/  IMAD R46, R3, 0x2, R44 ;  /* 0x00000002032e7824 */ /* 0x000fe200078e022c */
[----:B------:R-:W-:-:S02]  /*41c0*/  FMNMX3 R93, R43, -INF , R92, !PT ;  /* 0xff8000002b5d7876 */ /* 0x000fc4000780005c */
[-C--:B------:R-:W-:Y:S01]  /*41d0*/  LEA.HI.X.SX32 R87, R48, R37.reuse, 0x1, P3 ;  /* 0x0000002530577211 */ /* 0x080fe200018f0eff */
[----:B------:R-:W-:Y:S01]  /*41e0*/  IMAD R48, R3, 0x2, R46 ;  /* 0x0000000203307824 */ /* 0x000fe200078e022e */
[-C--:B------:R-:W-:Y:S01]  /*41f0*/  LEA R84, P2, R44, R70.reuse, 0x1 ;  /* 0x000000462c547211 */ /* 0x080fe200078408ff */
[--C-:B------:R-:W-:Y:S01]  /*4200*/  FADD R41, R41, -R93.reuse ;  /* 0x8000005d29297221 */ /* 0x100fe20000000000 */
[-C--:B------:R-:W-:Y:S01]  /*4210*/  LEA R82, P3, R46, R70.reuse, 0x1 ;  /* 0x000000462e527211 */ /* 0x080fe200078608ff */
[--C-:B------:R-:W-:Y:S01]  /*4220*/  FADD R38, R38, -R93.reuse ;  /* 0x8000005d26267221 */ /* 0x100fe20000000000 */
[-C--:B------:R-:W-:Y:S01]  /*4230*/  LEA.HI.X.SX32 R85, R44, R37.reuse, 0x1, P2 ;  /* 0x000000252c557211 */ /* 0x080fe200010f0eff */
[----:B------:R-:W-:Y:S02]  /*4240*/  IMAD R44, R3, 0x2, R48 ;  /* 0x00000002032c7824 */ /* 0x000fe400078e0230 */
[----:B------:R-:W-:Y:S01]  /*4250*/  FMUL R155, R41, 1.4426950216293334961 ;  /* 0x3fb8aa3b299b7820 */ /* 0x000fe20000400000 */
[-C--:B------:R-:W-:Y:S01]  /*4260*/  LEA R80, P2, R48, R70.reuse, 0x1 ;  /* 0x0000004630507211 */ /* 0x080fe200078408ff */
[--C-:B------:R-:W-:Y:S01]  /*4270*/  FADD R41, R42, -R93.reuse ;  /* 0x8000005d2a297221 */ /* 0x100fe20000000000 */
[C---:B------:R-:W-:Y:S01]  /*4280*/  IMAD R42, R3.reuse, 0x2, R44 ;  /* 0x00000002032a7824 */ /* 0x040fe200078e022c */
[-C--:B------:R-:W-:Y:S01]  /*4290*/  LEA.HI.X.SX32 R83, R46, R37.reuse, 0x1, P3 ;  /* 0x000000252e537211 */ /* 0x080fe200018f0eff */
[----:B------:R-:W-:Y:S01]  /*42a0*/  FMUL R61, R38, 1.4426950216293334961 ;  /* 0x3fb8aa3b263d7820 */ /* 0x000fe20000400000 */
[-C--:B------:R-:W-:Y:S01]  /*42b0*/  LEA.HI.X.SX32 R81, R48, R37.reuse, 0x1, P2 ;  /* 0x0000002530517211 */ /* 0x080fe200010f0eff */
[----:B------:R-:W-:Y:S01]  /*42c0*/  IMAD R46, R3, 0x2, R42 ;  /* 0x00000002032e7824 */ /* 0x000fe200078e022a */
[-C--:B------:R-:W-:Y:S01]  /*42d0*/  LEA R78, P2, R44, R70.reuse, 0x1 ;  /* 0x000000462c4e7211 */ /* 0x080fe200078408ff */
[----:B------:R-:W-:Y:S01]  /*42e0*/  FMUL R43, R41, 1.4426950216293334961 ;  /* 0x3fb8aa3b292b7820 */ /* 0x000fe20000400000 */
[-C--:B------:R-:W-:Y:S01]  /*42f0*/  LEA R76, P3, R42, R70.reuse, 0x1 ;  /* 0x000000462a4c7211 */ /* 0x080fe200078608ff */
[--C-:B------:R-:W-:Y:S01]  /*4300*/  FADD R41, R5, -R93.reuse ;  /* 0x8000005d05297221 */ /* 0x100fe20000000000 */
[-C--:B------:R-:W-:Y:S01]  /*4310*/  LEA.HI.X.SX32 R79, R44, R37.reuse, 0x1, P2 ;  /* 0x000000252c4f7211 */ /* 0x080fe200010f0eff */
[C---:B------:R-:W-:Y:S01]  /*4320*/  IMAD R44, R3.reuse, 0x2, R46 ;  /* 0x00000002032c7824 */ /* 0x040fe200078e022e */
[-C--:B------:R-:W-:Y:S01]  /*4330*/  LEA.HI.X.SX32 R77, R42, R37.reuse, 0x1, P3 ;  /* 0x000000252a4d7211 */ /* 0x080fe200018f0eff */
[--C-:B------:R-:W-:Y:S01]  /*4340*/  FADD R59, R36, -R93.reuse ;  /* 0x8000005d243b7221 */ /* 0x100fe20000000000 */
[-C--:B------:R-:W-:Y:S01]  /*4350*/  LEA R74, P2, R46, R70.reuse, 0x1 ;  /* 0x000000462e4a7211 */ /* 0x080fe200078408ff */
[----:B------:R-:W-:Y:S01]  /*4360*/  IMAD R3, R3, 0x2, R44 ;  /* 0x0000000203037824 */ /* 0x000fe200078e022c */
[-C--:B------:R-:W-:Y:S01]  /*4370*/  LEA R72, P3, R44, R70.reuse, 0x1 ;  /* 0x000000462c487211 */ /* 0x080fe200078608ff */
[----:B------:R-:W-:Y:S01]  /*4380*/  FMUL R42, R41, 1.4426950216293334961 ;  /* 0x3fb8aa3b292a7820 */ /* 0x000fe20000400000 */
[-C--:B------:R-:W-:Y:S01]  /*4390*/  LEA.HI.X.SX32 R75, R46, R37.reuse, 0x1, P2 ;  /* 0x000000252e4b7211 */ /* 0x080fe200010f0eff */
[--C-:B------:R-:W-:Y:S01]  /*43a0*/  FADD R41, R6, -R93.reuse ;  /* 0x8000005d06297221 */ /* 0x100fe20000000000 */
[----:B------:R-:W-:Y:S01]  /*43b0*/  LEA R70, P4, R3, R70, 0x1 ;  /* 0x0000004603467211 */ /* 0x000fe200078808ff */
[--C-:B------:R-:W-:Y:S01]  /*43c0*/  FADD R57, R57, -R93.reuse ;  /* 0x8000005d39397221 */ /* 0x100fe20000000000 */
[-C--:B------:R-:W-:Y:S01]  /*43d0*/  LEA.HI.X.SX32 R73, R44, R37.reuse, 0x1, P3 ;  /* 0x000000252c497211 */ /* 0x080fe200018f0eff */
[----:B------:R-:W-:Y:S01]  /*43e0*/  FMUL R41, R41, 1.4426950216293334961 ;  /* 0x3fb8aa3b29297820 */ /* 0x000fe20000400000 */
[----:B------:R-:W-:Y:S01]  /*43f0*/  LEA.HI.X.SX32 R71, R3, R37, 0x1, P4 ;  /* 0x0000002503477211 */ /* 0x000fe200020f0eff */
[--C-:B------:R-:W-:Y:S01]  /*4400*/  FADD R37, R7, -R93.reuse ;  /* 0x8000005d07257221 */ /* 0x100fe20000000000 */
[--C-:B------:R-:W-:Y:S01]  /*4410*/  FADD R39, R39, -R93.reuse ;  /* 0x8000005d27277221 */ /* 0x100fe20000000000 */
[--C-:B------:R-:W-:Y:S01]  /*4420*/  FADD R40, R40, -R93.reuse ;  /* 0x8000005d28287221 */ /* 0x100fe20000000000 */
[----:B-1----:R-:W-:Y:S01]  /*4430*/  LOP3.LUT P6, RZ, R189, 0x7f, RZ, 0xc0, !PT ;  /* 0x0000007fbdff7812 */ /* 0x002fe200078cc0ff */
[----:B------:R-:W-:Y:S01]  /*4440*/  FMUL R222, R37, 1.4426950216293334961 ;  /* 0x3fb8aa3b25de7820 */ /* 0x000fe20000400000 */
[--C-:B------:R-:W-:Y:S01]  /*4450*/  FADD R37, R8, -R93.reuse ;  /* 0x8000005d08257221 */ /* 0x100fe20000000000 */
[----:B------:R0:W-:Y:S01]  /*4460*/  MUFU.EX2 R3, R41 ;  /* 0x0000002900037308 */ /* 0x0001e20000000800 */
[----:B------:R-:W-:Y:S01]  /*4470*/  FMUL R39, R39, 1.4426950216293334961 ;  /* 0x3fb8aa3b27277820 */ /* 0x000fe20000400000 */
[----:B------:R-:W-:Y:S01]  /*4480*/  PRMT R90, RZ, 0x7610, R90 ;  /* 0x00007610ff5a7816 */ /* 0x000fe2000000005a */
[----:B------:R-:W-:Y:S01]  /*4490*/  FMUL R153, R37, 1.4426950216293334961 ;  /* 0x3fb8aa3b25997820 */ /* 0x000fe20000400000 */
[----:B------:R-:W-:Y:S01]  /*44a0*/  PRMT R66, RZ, 0x7610, R66 ;  /* 0x00007610ff427816 */ /* 0x000fe20000000042 */
[----:B------:R-:W-:Y:S01]  /*44b0*/  FADD R35, R35, -R93 ;  /* 0x8000005d23237221 */ /* 0x000fe20000000000 */
[----:B------:R-:W-:-:S02]  /*44c0*/  PRMT R64, RZ, 0x7610, R64 ;  /* 0x00007610ff407816 */ /* 0x000fc40000000040 */
[----:B------:R-:W-:Y:S01]  /*44d0*/  PRMT R62, RZ, 0x7610, R62 ;  /* 0x00007610ff3e7816 */ /* 0x000fe2000000003e */
[----:B------:R1:W-:Y:S01]  /*44e0*/  MUFU.EX2 R8, R61 ;  /* 0x0000003d00087308 */ /* 0x0003e20000000800 */
[----:B0-----:R-:W-:Y:S01]  /*44f0*/  FMUL R41, R40, 1.4426950216293334961 ;  /* 0x3fb8aa3b28297820 */ /* 0x001fe20000400000 */
[----:B------:R-:W-:Y:S01]  /*4500*/  PRMT R60, RZ, 0x7610, R60 ;  /* 0x00007610ff3c7816 */ /* 0x000fe2000000003c */
[----:B------:R-:W0:Y:S01]  /*4510*/  @!P6 SYNCS.CCTL.IV [UR10+0x6000] ;  /* 0x00600000ff00e9b1 */ /* 0x000e22000800000a */
[----:B------:R-:W-:Y:S01]  /*4520*/  PRMT R58, RZ, 0x7610, R58 ;  /* 0x00007610ff3a7816 */ /* 0x000fe2000000003a */
[----:B------:R-:W-:Y:S01]  /*4530*/  NOP ;  /* 0x0000000000007918 */ /* 0x000fe20000000000 */
[----:B------:R-:W-:Y:S01]  /*4540*/  PRMT R56, RZ, 0x7610, R56 ;  /* 0x00007610ff387816 */ /* 0x000fe20000000038 */
[----:B------:R2:W5:Y:S01]  /*4550*/  @P0 LDG.E.U16 R90, desc[UR30][R136.64] ;  /* 0x0000001e885a0981 */ /* 0x000562000c1e1500 */
[----:B------:R-:W-:Y:S01]  /*4560*/  MUFU.EX2 R5, R43 ;  /* 0x0000002b00057308 */ /* 0x000fe20000000800 */
[----:B-1----:R-:W-:Y:S01]  /*4570*/  FMUL R61, R59, 1.4426950216293334961 ;  /* 0x3fb8aa3b3b3d7820 */ /* 0x002fe20000400000 */
[----:B------:R-:W-:Y:S01]  /*4580*/  FADD R59, R9, -R93 ;  /* 0x8000005d093b7221 */ /* 0x000fe20000000000 */
[----:B------:R-:W-:Y:S01]  /*4590*/  PRMT R54, RZ, 0x7610, R54 ;  /* 0x00007610ff367816 */ /* 0x000fe20000000036 */
[----:B------:R2:W5:Y:S01]  /*45a0*/  @P0 LDG.E.U16 R66, desc[UR30][R128.64] ;  /* 0x0000001e80420981 */ /* 0x000562000c1e1500 */
[----:B------:R-:W-:Y:S01]  /*45b0*/  PRMT R53, RZ, 0x7610, R53 ;  /* 0x00007610ff357816 */ /* 0x000fe20000000035 */
[----:B------:R-:W-:Y:S01]  /*45c0*/  FMUL R63, R59, 1.4426950216293334961 ;  /* 0x3fb8aa3b3b3f7820 */ /* 0x000fe20000400000 */
[--C-:B------:R-:W-:Y:S01]  /*45d0*/  FADD R59, R212, -R93.reuse ;  /* 0x8000005dd43b7221 */ /* 0x100fe20000000000 */
[----:B------:R1:W-:Y:S01]  /*45e0*/  MUFU.EX2 R9, R61 ;  /* 0x0000003d00097308 */ /* 0x0003e20000000800 */
[----:B------:R-:W-:Y:S01]  /*45f0*/  PRMT R52, RZ, 0x7610, R52 ;  /* 0x00007610ff347816 */ /* 0x000fe20000000034 */
[----:B------:R2:W5:Y:S01]  /*4600*/  @P0 LDG.E.U16 R64, desc[UR30][R120.64] ;  /* 0x0000001e78400981 */ /* 0x000562000c1e1500 */
[----:B------:R-:W-:Y:S01]  /*4610*/  FMUL R65, R59, 1.4426950216293334961 ;  /* 0x3fb8aa3b3b417820 */ /* 0x000fe20000400000 */
[--C-:B------:R-:W-:Y:S01]  /*4620*/  FADD R59, R10, -R93.reuse ;  /* 0x8000005d0a3b7221 */ /* 0x100fe20000000000 */
[----:B------:R-:W-:Y:S01]  /*4630*/  PRMT R50, RZ, 0x7610, R50 ;  /* 0x00007610ff327816 */ /* 0x000fe20000000032 */
[----:B------:R2:W5:Y:S01]  /*4640*/  @P0 LDG.E.U16 R62, desc[UR30][R112.64] ;  /* 0x0000001e703e0981 */ /* 0x000562000c1e1500 */
[----:B------:R-:W-:Y:S01]  /*4650*/  PRMT R48, RZ, 0x7610, R48 ;  /* 0x00007610ff307816 */ /* 0x000fe20000000030 */
[----:B------:R3:W-:Y:S01]  /*4660*/  MUFU.EX2 R6, R42 ;  /* 0x0000002a00067308 */ /* 0x0007e20000000800 */
[----:B-1----:R-:W-:Y:S01]  /*4670*/  FMUL R61, R57, 1.4426950216293334961 ;  /* 0x3fb8aa3b393d7820 */ /* 0x002fe20000400000 */
[--C-:B------:R-:W-:Y:S01]  /*4680*/  FADD R57, R11, -R93.reuse ;  /* 0x8000005d0b397221 */ /* 0x100fe20000000000 */
[----:B------:R-:W-:Y:S01]  /*4690*/  PRMT R46, RZ, 0x7610, R46 ;  /* 0x00007610ff2e7816 */ /* 0x000fe2000000002e */
[----:B------:R-:W-:Y:S01]  /*46a0*/  FMUL R59, R59, 1.4426950216293334961 ;  /* 0x3fb8aa3b3b3b7820 */ /* 0x000fe20000400000 */
[----:B------:R-:W-:Y:S01]  /*46b0*/  PRMT R44, RZ, 0x7610, R44 ;  /* 0x00007610ff2c7816 */ /* 0x000fe2000000002c */
[----:B------:R-:W-:Y:S01]  /*46c0*/  FMUL R69, R57, 1.4426950216293334961 ;  /* 0x3fb8aa3b39457820 */ /* 0x000fe20000400000 */
[----:B------:R-:W-:Y:S01]  /*46d0*/  FADD R57, R210, -R93 ;  /* 0x8000005dd2397221 */ /* 0x000fe20000000000 */
[----:B------:R1:W-:Y:S01]  /*46e0*/  MUFU.EX2 R224, R39 ;  /* 0x0000002700e07308 */ /* 0x0003e20000000800 */
[----:B---3--:R-:W-:Y:S01]  /*46f0*/  PRMT R42, RZ, 0x7610, R42 ;  /* 0x00007610ff2a7816 */ /* 0x008fe2000000002a */
[----:B------:R2:W5:Y:S01]  /*4700*/  @P0 LDG.E.U16 R60, desc[UR30][R104.64] ;  /* 0x0000001e683c0981 */ /* 0x000562000c1e1500 */
[----:B------:R-:W-:-:S02]  /*4710*/  PRMT R40, RZ, 0x7610, R40 ;  /* 0x00007610ff287816 */ /* 0x000fc40000000028 */
[----:B------:R-:W-:Y:S01]  /*4720*/  PRMT R51, RZ, 0x7610, R51 ;  /* 0x00007610ff337816 */ /* 0x000fe20000000033 */
[----:B------:R2:W5:Y:S01]  /*4730*/  @P0 LDG.E.U16 R58, desc[UR30][R96.64] ;  /* 0x0000001e603a0981 */ /* 0x000562000c1e1500 */
[----:B------:R-:W-:Y:S01]  /*4740*/  PRMT R49, RZ, 0x7610, R49 ;  /* 0x00007610ff317816 */ /* 0x000fe20000000031 */
[----:B------:R3:W-:Y:S01]  /*4750*/  MUFU.EX2 R7, R41 ;  /* 0x0000002900077308 */ /* 0x0007e20000000800 */
[----:B------:R-:W-:Y:S01]  /*4760*/  PRMT R47, RZ, 0x7610, R47 ;  /* 0x00007610ff2f7816 */ /* 0x000fe2000000002f */
[----:B------:R2:W5:Y:S01]  /*4770*/  @P0 LDG.E.U16 R56, desc[UR30][R84.64] ;  /* 0x0000001e54380981 */ /* 0x000562000c1e1500 */
[----:B------:R-:W-:Y:S01]  /*4780*/  PRMT R45, RZ, 0x7610, R45 ;  /* 0x00007610ff2d7816 */ /* 0x000fe2000000002d */
[----:B------:R-:W-:Y:S01]  /*4790*/  FADD R33, R33, -R93 ;  /* 0x8000005d21217221 */ /* 0x000fe20000000000 */
[----:B------:R-:W-:Y:S01]  /*47a0*/  PRMT R43, RZ, 0x7610, R43 ;  /* 0x00007610ff2b7816 */ /* 0x000fe2000000002b */
[----:B------:R2:W5:Y:S01]  /*47b0*/  @P0 LDG.E.U16 R54, desc[UR30][R76.64] ;  /* 0x0000001e4c360981 */ /* 0x000562000c1e1500 */
[----:B-1----:R-:W-:Y:S01]  /*47c0*/  PRMT R39, RZ, 0x7610, R39 ;  /* 0x00007610ff277816 */ /* 0x002fe20000000027 */
[----:B------:R1:W-:Y:S01]  /*47d0*/  MUFU.EX2 R212, R63 ;  /* 0x0000003f00d47308 */ /* 0x0003e20000000800 */
[----:B---3--:R-:W-:Y:S01]  /*47e0*/  PRMT R41, RZ, 0x7610, R41 ;  /* 0x00007610ff297816 */ /* 0x008fe20000000029 */
[----:B------:R2:W5:Y:S01]  /*47f0*/  @P0 LDG.E.U16 R53, desc[UR30][R134.64] ;  /* 0x0000001e86350981 */ /* 0x000562000c1e1500 */
[----:B------:R-:W-:Y:S01]  /*4800*/  PRMT R37, RZ, 0x7610, R37 ;  /* 0x00007610ff257816 */ /* 0x000fe20000000025 */
[--C-:B------:R-:W-:Y:S01]  /*4810*/  FADD R4, R4, -R93.reuse ;  /* 0x8000005d04047221 */ /* 0x100fe20000000000 */
[----:B------:R-:W-:Y:S01]  /*4820*/  PRMT R38, RZ, 0x7610, R38 ;  /* 0x00007610ff267816 */ /* 0x000fe20000000026 */
[----:B------:R2:W5:Y:S01]  /*4830*/  @P0 LDG.E.U16 R52, desc[UR30][R126.64] ;  /* 0x0000001e7e340981 */ /* 0x000562000c1e1500 */
[----:B------:R-:W-:Y:S01]  /*4840*/  PRMT R36, RZ, 0x7610, R36 ;  /* 0x00007610ff247816 */ /* 0x000fe20000000024 */
[----:B------:R3:W-:Y:S01]  /*4850*/  MUFU.EX2 R151, R59 ;  /* 0x0000003b00977308 */ /* 0x0007e20000000800 */
[----:B-1----:R-:W-:Y:S01]  /*4860*/  FMUL R63, R57, 1.4426950216293334961 ;  /* 0x3fb8aa3b393f7820 */ /* 0x002fe20000400000 */
[----:B------:R-:W-:Y:S01]  /*4870*/  FADD R57, R12, -R93 ;  /* 0x8000005d0c397221 */ /* 0x000fe20000000000 */
[----:B------:R2:W5:Y:S01]  /*4880*/  @P0 LDG.E.U16 R50, desc[UR30][R118.64] ;  /* 0x0000001e76320981 */ /* 0x000562000c1e1500 */
[----:B------:R-:W-:-:S02]  /*4890*/  FMUL R4, R4, 1.4426950216293334961 ;  /* 0x3fb8aa3b04047820 */ /* 0x000fc40000400000 */
[----:B------:R-:W-:Y:S01]  /*48a0*/  FMUL R57, R57, 1.4426950216293334961 ;  /* 0x3fb8aa3b39397820 */ /* 0x000fe20000400000 */
[----:B------:R2:W5:Y:S01]  /*48b0*/  @P0 LDG.E.U16 R48, desc[UR30][R110.64] ;  /* 0x0000001e6e300981 */ /* 0x000562000c1e1500 */
[----:B------:R-:W-:Y:S01]  /*48c0*/  MUFU.EX2 R210, R69 ;  /* 0x0000004500d27308 */ /* 0x000fe20000000800 */
[----:B---3--:R-:W-:Y:S01]  /*48d0*/  FMUL R59, R35, 1.4426950216293334961 ;  /* 0x3fb8aa3b233b7820 */ /* 0x008fe20000400000 */
[--C-:B------:R-:W-:Y:S01]  /*48e0*/  FADD R35, R13, -R93.reuse ;  /* 0x8000005d0d237221 */ /* 0x100fe20000000000 */
[----:B------:R2:W5:Y:S04]  /*48f0*/  @P0 LDG.E.U16 R46, desc[UR30][R102.64] ;  /* 0x0000001e662e0981 */ /* 0x000568000c1e1500 */
[----:B------:R2:W5:Y:S01]  /*4900*/  @P0 LDG.E.U16 R44, desc[UR30][R94.64] ;  /* 0x0000001e5e2c0981 */ /* 0x000562000c1e1500 */
[----:B------:R1:W-:Y:S03]  /*4910*/  MUFU.EX2 R149, R57 ;  /* 0x0000003900957308 */ /* 0x0003e60000000800 */
[----:B------:R2:W5:Y:S04]  /*4920*/  @P0 LDG.E.U16 R42, desc[UR30][R82.64] ;  /* 0x0000001e522a0981 */ /* 0x000568000c1e1500 */
[----:B------:R2:W5:Y:S01]  /*4930*/  @P0 LDG.E.U16 R40, desc[UR30][R74.64] ;  /* 0x0000001e4a280981 */ /* 0x000562000c1e1500 */
[----:B------:R-:W-:Y:S03]  /*4940*/  MUFU.EX2 R10, R65 ;  /* 0x00000041000a7308 */ /* 0x000fe60000000800 */
[----:B------:R2:W5:Y:S04]  /*4950*/  @P0 LDG.E.U16 R51, desc[UR30][R132.64] ;  /* 0x0000001e84330981 */ /* 0x000568000c1e1500 */
[----:B------:R2:W5:Y:S01]  /*4960*/  @P0 LDG.E.U16 R49, desc[UR30][R124.64] ;  /* 0x0000001e7c310981 */ /* 0x000562000c1e1500 */
[----:B------:R-:W-:Y:S03]  /*4970*/  MUFU.EX2 R155, R155 ;  /* 0x0000009b009b7308 */ /* 0x000fe60000000800 */
[----:B------:R2:W5:Y:S04]  /*4980*/  @P0 LDG.E.U16 R47, desc[UR30][R116.64] ;  /* 0x0000001e742f0981 */ /* 0x000568000c1e1500 */
[----:B------:R2:W5:Y:S01]  /*4990*/  @P0 LDG.E.U16 R45, desc[UR30][R108.64] ;  /* 0x0000001e6c2d0981 */ /* 0x000562000c1e1500 */
[--C-:B------:R-:W-:Y:S01]  /*49a0*/  FADD R238, R238, -R93.reuse ;  /* 0x8000005deeee7221 */ /* 0x100fe20000000000 */
[--C-:B------:R-:W-:Y:S01]  /*49b0*/  FADD R236, R236, -R93.reuse ;  /* 0x8000005decec7221 */ /* 0x100fe20000000000 */
[----:B------:R-:W-:Y:S01]  /*49c0*/  MUFU.EX2 R11, R61 ;  /* 0x0000003d000b7308 */ /* 0x000fe20000000800 */
[----:B------:R2:W5:Y:S04]  /*49d0*/  @P0 LDG.E.U16 R43, desc[UR30][R100.64] ;  /* 0x0000001e642b0981 */ /* 0x000568000c1e1500 */
[----:B------:R2:W5:Y:S03]  /*49e0*/  @P0 LDG.E.U16 R41, desc[UR30][R88.64] ;  /* 0x0000001e58290981 */ /* 0x000566000c1e1500 */
[----:B------:R-:W-:Y:S01]  /*49f0*/  MUFU.EX2 R222, R222 ;  /* 0x000000de00de7308 */ /* 0x000fe20000000800 */
[----:B------:R2:W5:Y:S04]  /*4a00*/  @P0 LDG.E.U16 R39, desc[UR30][R80.64] ;  /* 0x0000001e50270981 */ /* 0x000568000c1e1500 */
[----:B------:R2:W5:Y:S03]  /*4a10*/  @P0 LDG.E.U16 R37, desc[UR30][R72.64] ;  /* 0x0000001e48250981 */ /* 0x000566000c1e1500 */
[----:B------:R-:W-:Y:S01]  /*4a20*/  MUFU.EX2 R153, R153 ;  /* 0x0000009900997308 */ /* 0x000fe20000000800 */
[----:B------:R2:W5:Y:S04]  /*4a30*/  @P0 LDG.E.U16 R38, desc[UR30][R130.64] ;  /* 0x0000001e82260981 */ /* 0x000568000c1e1500 */
[----:B------:R2:W5:Y:S04]  /*4a40*/  @P0 LDG.E.U16 R36, desc[UR30][R122.64] ;  /* 0x0000001e7a240981 */ /* 0x000568000c1e1500 */
[----:B------:R2:W5:Y:S04]  /*4a50*/  @P0 LDG.E.U16 R188, desc[UR30][R114.64] ;  /* 0x0000001e72bc0981 */ /* 0x000568000c1e1500 */
[----:B------:R2:W5:Y:S04]  /*4a60*/  @P0 LDG.E.U16 R186, desc[UR30][R106.64] ;  /* 0x0000001e6aba0981 */ /* 0x000568000c1e1500 */
[----:B------:R2:W5:Y:S04]  /*4a70*/  @P0 LDG.E.U16 R184, desc[UR30][R98.64] ;  /* 0x0000001e62b80981 */ /* 0x000568000c1e1500 */
[----:B------:R2:W5:Y:S04]  /*4a80*/  @P0 LDG.E.U16 R182, desc[UR30][R86.64] ;  /* 0x0000001e56b60981 */ /* 0x000568000c1e1500 */
[----:B------:R2:W5:Y:S04]  /*4a90*/  @P0 LDG.E.U16 R154, desc[UR30][R78.64] ;  /* 0x0000001e4e9a0981 */ /* 0x000568000c1e1500 */
[----:B------:R2:W5:Y:S01]  /*4aa0*/  @P0 LDG.E.U16 R152, desc[UR30][R70.64] ;  /* 0x0000001e46980981 */ /* 0x000562000c1e1500 */
[----:B-1----:R-:W-:Y:S01]  /*4ab0*/  FMUL R57, R35, 1.4426950216293334961 ;  /* 0x3fb8aa3b23397820 */ /* 0x002fe20000400000 */
[--C-:B------:R-:W-:Y:S01]  /*4ac0*/  FADD R35, R206, -R93.reuse ;  /* 0x8000005dce237221 */ /* 0x100fe20000000000 */
[----:B------:R1:W-:Y:S08]  /*4ad0*/  MUFU.EX2 R13, R59 ;  /* 0x0000003b000d7308 */ /* 0x0003f00000000800 */
[----:B------:R-:W3:Y:S01]  /*4ae0*/  MUFU.EX2 R4, R4 ;  /* 0x0000000400047308 */ /* 0x000ee20000000800 */
[----:B-1----:R-:W-:Y:S01]  /*4af0*/  FMUL R59, R35, 1.4426950216293334961 ;  /* 0x3fb8aa3b233b7820 */ /* 0x002fe20000400000 */
[----:B------:R-:W-:-:S04]  /*4b00*/  FADD R35, R14, -R93 ;  /* 0x8000005d0e237221 */ /* 0x000fc80000000000 */
[----:B------:R-:W-:Y:S02]  /*4b10*/  FMUL R35, R35, 1.4426950216293334961 ;  /* 0x3fb8aa3b23237820 */ /* 0x000fe40000400000 */
[----:B------:R1:W-:Y:S08]  /*4b20*/  MUFU.EX2 R206, R57 ;  /* 0x0000003900ce7308 */ /* 0x0003f00000000800 */
[----:B------:R-:W4:Y:S01]  /*4b30*/  MUFU.EX2 R12, R63 ;  /* 0x0000003f000c7308 */ /* 0x000f220000000800 */
[----:B-1----:R-:W-:Y:S01]  /*4b40*/  FMUL R57, R33, 1.4426950216293334961 ;  /* 0x3fb8aa3b21397820 */ /* 0x002fe20000400000 */
[----:B------:R-:W-:-:S06]  /*4b50*/  FADD R33, R15, -R93 ;  /* 0x8000005d0f217221 */ /* 0x000fcc0000000000 */
[----:B------:R1:W-:Y:S02]  /*4b60*/  MUFU.EX2 R91, R35 ;  /* 0x00000023005b7308 */ /* 0x0003e40000000800 */
[----:B-1----:R-:W-:Y:S01]  /*4b70*/  FMUL R35, R33, 1.4426950216293334961 ;  /* 0x3fb8aa3b21237820 */ /* 0x002fe20000400000 */
[----:B------:R-:W-:-:S05]  /*4b80*/  FADD R33, R202, -R93 ;  /* 0x8000005dca217221 */ /* 0x000fca0000000000 */
[----:B------:R1:W-:Y:S02]  /*4b90*/  MUFU.EX2 R15, R57 ;  /* 0x00000039000f7308 */ /* 0x0003e40000000800 */
[----:B-1----:R-:W-:Y:S01]  /*4ba0*/  FMUL R57, R33, 1.4426950216293334961 ;  /* 0x3fb8aa3b21397820 */ /* 0x002fe20000400000 */
[----:B------:R-:W-:-:S04]  /*4bb0*/  FADD R33, R16, -R93 ;  /* 0x8000005d10217221 */ /* 0x000fc80000000000 */
[----:B------:R-:W-:Y:S01]  /*4bc0*/  FMUL R69, R33, 1.4426950216293334961 ;  /* 0x3fb8aa3b21457820 */ /* 0x000fe20000400000 */
[--C-:B------:R-:W-:Y:S01]  /*4bd0*/  FADD R33, R17, -R93.reuse ;  /* 0x8000005d11217221 */ /* 0x100fe20000000000 */
[----:B------:R1:W-:Y:S03]  /*4be0*/  MUFU.EX2 R202, R35 ;  /* 0x0000002300ca7308 */ /* 0x0003e60000000800 */
[----:B-1----:R-:W-:Y:S01]  /*4bf0*/  FMUL R35, R33, 1.4426950216293334961 ;  /* 0x3fb8aa3b21237820 */ /* 0x002fe20000400000 */
[----:B------:R-:W-:-:S04]  /*4c00*/  FADD R33, R200, -R93 ;  /* 0x8000005dc8217221 */ /* 0x000fc80000000000 */
[----:B------:R1:W0:Y:S02]  /*4c10*/  MUFU.EX2 R14, R59 ;  /* 0x0000003b000e7308 */ /* 0x0002240000000800 */
[----:B-1----:R-:W-:Y:S01]  /*4c20*/  FMUL R59, R33, 1.4426950216293334961 ;  /* 0x3fb8aa3b213b7820 */ /* 0x002fe20000400000 */
[----:B------:R-:W-:-:S04]  /*4c30*/  FADD R33, R18, -R93 ;  /* 0x8000005d12217221 */ /* 0x000fc80000000000 */
[----:B------:R-:W-:Y:S01]  /*4c40*/  FMUL R65, R33, 1.4426950216293334961 ;  /* 0x3fb8aa3b21417820 */ /* 0x000fe20000400000 */
[--C-:B------:R-:W-:Y:S01]  /*4c50*/  FADD R33, R19, -R93.reuse ;  /* 0x8000005d13217221 */ /* 0x100fe20000000000 */
[----:B------:R1:W0:Y:S03]  /*4c60*/  MUFU.EX2 R16, R57 ;  /* 0x0000003900107308 */ /* 0x0002260000000800 */
[----:B-1----:R-:W-:Y:S01]  /*4c70*/  FMUL R57, R33, 1.4426950216293334961 ;  /* 0x3fb8aa3b21397820 */ /* 0x002fe20000400000 */
[----:B------:R-:W-:-:S04]  /*4c80*/  FADD R33, R198, -R93 ;  /* 0x8000005dc6217221 */ /* 0x000fc80000000000 */
[----:B------:R1:W-:Y:S02]  /*4c90*/  MUFU.EX2 R200, R35 ;  /* 0x0000002300c87308 */ /* 0x0003e40000000800 */
[----:B-1----:R-:W-:Y:S01]  /*4ca0*/  FMUL R35, R33, 1.4426950216293334961 ;  /* 0x3fb8aa3b21237820 */ /* 0x002fe20000400000 */
[----:B------:R-:W-:-:S04]  /*4cb0*/  FADD R33, R20, -R93 ;  /* 0x8000005d14217221 */ /* 0x000fc80000000000 */
[----:B------:R-:W-:Y:S01]  /*4cc0*/  FMUL R63, R33, 1.4426950216293334961 ;  /* 0x3fb8aa3b213f7820 */ /* 0x000fe20000400000 */
[--C-:B------:R-:W-:Y:S01]  /*4cd0*/  FADD R33, R21, -R93.reuse ;  /* 0x8000005d15217221 */ /* 0x100fe20000000000 */
[----:B------:R1:W-:Y:S01]  /*4ce0*/  MUFU.EX2 R18, R59 ;  /* 0x0000003b00127308 */ /* 0x0003e20000000800 */
[----:B------:R-:W-:Y:S02]  /*4cf0*/  FMUL R238, R238, 1.4426950216293334961 ;  /* 0x3fb8aa3beeee7820 */ /* 0x000fe40000400000 */
[----:B-1----:R-:W-:Y:S01]  /*4d00*/  FMUL R59, R33, 1.4426950216293334961 ;  /* 0x3fb8aa3b213b7820 */ /* 0x002fe20000400000 */
[----:B------:R-:W-:-:S04]  /*4d10*/  FADD R33, R196, -R93 ;  /* 0x8000005dc4217221 */ /* 0x000fc80000000000 */
[----:B------:R1:W-:Y:S01]  /*4d20*/  MUFU.EX2 R198, R57 ;  /* 0x0000003900c67308 */ /* 0x0003e20000000800 */
[----:B------:R-:W-:-:S07]  /*4d30*/  FMUL R236, R236, 1.4426950216293334961 ;  /* 0x3fb8aa3becec7820 */ /* 0x000fce0000400000 */
[----:B------:R3:W-:Y:S01]  /*4d40*/  MUFU.EX2 R19, R238 ;  /* 0x000000ee00137308 */ /* 0x0007e20000000800 */
[----:B-1----:R-:W-:Y:S01]  /*4d50*/  FMUL R57, R33, 1.4426950216293334961 ;  /* 0x3fb8aa3b21397820 */ /* 0x002fe20000400000 */
[----:B------:R-:W-:-:S04]  /*4d60*/  FADD R33, R22, -R93 ;  /* 0x8000005d16217221 */ /* 0x000fc80000000000 */
[----:B------:R-:W-:Y:S01]  /*4d70*/  FMUL R61, R33, 1.4426950216293334961 ;  /* 0x3fb8aa3b213d7820 */ /* 0x000fe20000400000 */
[----:B---3--:R-:W-:Y:S01]  /*4d80*/  FADD R238, R4, R155 ;  /* 0x0000009b04ee7221 */ /* 0x008fe20000000000 */
[----:B------:R1:W-:Y:S03]  /*4d90*/  MUFU.EX2 R21, R236 ;  /* 0x000000ec00157308 */ /* 0x0003e60000000800 */
[----:B------:R-:W-:-:S04]  /*4da0*/  FADD R33, R5, R238 ;  /* 0x000000ee05217221 */ /* 0x000fc80000000000 */
[----:B-1----:R-:W-:Y:S01]  /*4db0*/  FADD R236, R6, R33 ;  /* 0x0000002106ec7221 */ /* 0x002fe20000000000 */
[----:B------:R1:W-:Y:S01]  /*4dc0*/  MUFU.EX2 R196, R59 ;  /* 0x0000003b00c47308 */ /* 0x0003e20000000800 */
[----:B------:R-:W-:Y:S02]  /*4dd0*/  FADD R234, R234, -R93 ;  /* 0x8000005deaea7221 */ /* 0x000fe40000000000 */
[----:B-1----:R-:W-:-:S04]  /*4de0*/  FADD R59, R3, R236 ;  /* 0x000000ec033b7221 */ /* 0x002fc80000000000 */
[----:B------:R-:W-:Y:S01]  /*4df0*/  FADD R236, R224, R59 ;  /* 0x0000003be0ec7221 */ /* 0x000fe20000000000 */
[----:B------:R-:W-:-:S03]  /*4e00*/  FADD R33, R23, -R93 ;  /* 0x8000005d17217221 */ /* 0x000fc60000000000 */
[----:B------:R-:W-:Y:S01]  /*4e10*/  FADD R59, R7, R236 ;  /* 0x000000ec073b7221 */ /* 0x000fe20000000000 */
[----:B------:R-:W-:Y:S01]  /*4e20*/  FMUL R234, R234, 1.4426950216293334961 ;  /* 0x3fb8aa3beaea7820 */ /* 0x000fe20000400000 */
[----:B------:R1:W-:Y:S02]  /*4e30*/  MUFU.EX2 R20, R35 ;  /* 0x0000002300147308 */ /* 0x0003e40000000800 */
[----:B------:R-:W-:Y:S01]  /*4e40*/  FADD R59, R222, R59 ;  /* 0x0000003bde3b7221 */ /* 0x000fe20000000000 */
[----:B-1----:R-:W-:Y:S01]  /*4e50*/  FMUL R35, R33, 1.4426950216293334961 ;  /* 0x3fb8aa3b21237820 */ /* 0x002fe20000400000 */
[----:B------:R-:W-:-:S04]  /*4e60*/  FADD R33, R194, -R93 ;  /* 0x8000005dc2217221 */ /* 0x000fc80000000000 */
[----:B------:R1:W-:Y:S08]  /*4e70*/  MUFU.EX2 R23, R234 ;  /* 0x000000ea00177308 */ /* 0x0003f00000000800 */
[----:B------:R3:W-:Y:S01]  /*4e80*/  MUFU.EX2 R22, R57 ;  /* 0x0000003900167308 */ /* 0x0007e20000000800 */
[----:B-1----:R-:W-:-:S04]  /*4e90*/  FADD R234, R8, R59 ;  /* 0x0000003b08ea7221 */ /* 0x002fc80000000000 */
[----:B------:R-:W-:Y:S01]  /*4ea0*/  FADD R234, R153, R234 ;  /* 0x000000ea99ea7221 */ /* 0x000fe20000000000 */
[----:B---3--:R-:W-:Y:S01]  /*4eb0*/  FMUL R57, R33, 1.4426950216293334961 ;  /* 0x3fb8aa3b21397820 */ /* 0x008fe20000400000 */
[----:B------:R-:W-:-:S04]  /*4ec0*/  FADD R33, R24, -R93 ;  /* 0x8000005d18217221 */ /* 0x000fc80000000000 */
[----:B------:R-:W-:Y:S01]  /*4ed0*/  FMUL R59, R33, 1.4426950216293334961 ;  /* 0x3fb8aa3b213b7820 */ /* 0x000fe20000400000 */
[----:B------:R-:W-:Y:S01]  /*4ee0*/  FADD R33, R9, R234 ;  /* 0x000000ea09217221 */ /* 0x000fe20000000000 */
[----:B------:R1:W-:Y:S03]  /*4ef0*/  MUFU.EX2 R194, R35 ;  /* 0x0000002300c27308 */ /* 0x0003e60000000800 */
[----:B-1----:R-:W-:-:S04]  /*4f00*/  FADD R35, R212, R33 ;  /* 0x00000021d4237221 */ /* 0x002fc80000000000 */
[----:B------:R-:W-:Y:S01]  /*4f10*/  FADD R234, R10, R35 ;  /* 0x000000230aea7221 */ /* 0x000fe20000000000 */
[----:B------:R1:W-:Y:S03]  /*4f20*/  MUFU.EX2 R24, R57 ;  /* 0x0000003900187308 */ /* 0x0003e60000000800 */
[----:B------:R-:W-:Y:S01]  /*4f30*/  FADD R234, R151, R234 ;  /* 0x000000ea97ea7221 */ /* 0x000fe20000000000 */
[--C-:B------:R-:W-:Y:S01]  /*4f40*/  FADD R232, R232, -R93.reuse ;  /* 0x8000005de8e87221 */ /* 0x100fe20000000000 */
[----:B------:R-:W-:Y:S02]  /*4f50*/  FADD R33, R25, -R93 ;  /* 0x8000005d19217221 */ /* 0x000fe40000000000 */
[----:B-1----:R-:W-:Y:S01]  /*4f60*/  FADD R57, R11, R234 ;  /* 0x000000ea0b397221 */ /* 0x002fe20000000000 */
[----:B------:R-:W-:Y:S01]  /*4f70*/  FMUL R232, R232, 1.4426950216293334961 ;  /* 0x3fb8aa3be8e87820 */ /* 0x000fe20000400000 */
[----:B------:R-:W-:-:S02]  /*4f80*/  FMUL R35, R33, 1.4426950216293334961 ;  /* 0x3fb8aa3b21237820 */ /* 0x000fc40000400000 */
[----:B------:R-:W-:Y:S01]  /*4f90*/  FADD R57, R210, R57 ;  /* 0x00000039d2397221 */ /* 0x000fe20000000000 */
[--C-:B------:R-:W-:Y:S01]  /*4fa0*/  FADD R33, R192, -R93.reuse ;  /* 0x8000005dc0217221 */ /* 0x100fe20000000000 */
[----:B------:R4:W-:Y:S03]  /*4fb0*/  MUFU.EX2 R25, R232 ;  /* 0x000000e800197308 */ /* 0x0009e60000000800 */
[----:B------:R-:W-:Y:S01]  /*4fc0*/  FMUL R183, R33, 1.4426950216293334961 ;  /* 0x3fb8aa3b21b77820 */ /* 0x000fe20000400000 */
[----:B------:R-:W-:Y:S01]  /*4fd0*/  FADD R33, R26, -R93 ;  /* 0x8000005d1a217221 */ /* 0x000fe20000000000 */
[----:B----4-:R-:W-:-:S03]  /*4fe0*/  FADD R232, R12, R57 ;  /* 0x000000390ce87221 */ /* 0x010fc60000000000 */
[----:B------:R-:W-:Y:S01]  /*4ff0*/  FMUL R57, R33, 1.4426950216293334961 ;  /* 0x3fb8aa3b21397820 */ /* 0x000fe20000400000 */
[----:B------:R-:W-:Y:S01]  /*5000*/  FADD R232, R149, R232 ;  /* 0x000000e895e87221 */ /* 0x000fe20000000000 */
[----:B------:R1:W-:Y:S03]  /*5010*/  MUFU.EX2 R192, R35 ;  /* 0x0000002300c07308 */ /* 0x0003e60000000800 */
[----:B------:R-:W-:Y:S01]  /*5020*/  FADD R33, R13, R232 ;  /* 0x000000e80d217221 */ /* 0x000fe20000000000 */
[----:B------:R-:W-:-:S03]  /*5030*/  FADD R252, R252, -R93 ;  /* 0x8000005dfcfc7221 */ /* 0x000fc60000000000 */
[----:B-1----:R-:W-:Y:S01]  /*5040*/  FADD R35, R206, R33 ;  /* 0x00000021ce237221 */ /* 0x002fe20000000000 */
[----:B------:R-:W1:Y:S03]  /*5050*/  MUFU.EX2 R69, R69 ;  /* 0x0000004500457308 */ /* 0x000e660000000800 */
[----:B0-----:R-:W-:Y:S01]  /*5060*/  FADD R232, R14, R35 ;  /* 0x000000230ee87221 */ /* 0x001fe20000000000 */
[----:B------:R-:W-:-:S03]  /*5070*/  FMUL R252, R252, 1.4426950216293334961 ;  /* 0x3fb8aa3bfcfc7820 */ /* 0x000fc60000400000 */
[----:B------:R-:W-:Y:S01]  /*5080*/  FADD R232, R91, R232 ;  /* 0x000000e85be87221 */ /* 0x000fe20000000000 */
[----:B------:R-:W0:Y:S01]  /*5090*/  MUFU.EX2 R17, R252 ;  /* 0x000000fc00117308 */ /* 0x000e220000000800 */
[--C-:B------:R-:W-:Y:S01]  /*50a0*/  FADD R230, R230, -R93.reuse ;  /* 0x8000005de6e67221 */ /* 0x100fe20000000000 */
[----:B------:R-:W-:Y:S01]  /*50b0*/  FADD R33, R27, -R93 ;  /* 0x8000005d1b217221 */ /* 0x000fe20000000000 */
[----:B------:R-:W-:Y:S02]  /*50c0*/  FADD R35, R15, R232 ;  /* 0x000000e80f237221 */ /* 0x000fe40000000000 */
[----:B------:R-:W-:Y:S02]  /*50d0*/  FMUL R230, R230, 1.4426950216293334961 ;  /* 0x3fb8aa3be6e67820 */ /* 0x000fe40000400000 */
[----:B------:R-:W-:Y:S01]  /*50e0*/  FADD R35, R202, R35 ;  /* 0x00000023ca237221 */ /* 0x000fe20000000000 */
[----:B------:R3:W-:Y:S02]  /*50f0*/  MUFU.EX2 R26, R183 ;  /* 0x000000b7001a7308 */ /* 0x0007e40000000800 */
[----:B---3--:R-:W-:Y:S01]  /*5100*/  FMUL R183, R33, 1.4426950216293334961 ;  /* 0x3fb8aa3b21b77820 */ /* 0x008fe20000400000 */
[----:B------:R-:W-:-:S05]  /*5110*/  FADD R33, R190, -R93 ;  /* 0x8000005dbe217221 */ /* 0x000fca0000000000 */
[----:B------:R3:W-:Y:S01]  /*5120*/  MUFU.EX2 R27, R230 ;  /* 0x000000e6001b7308 */ /* 0x0007e20000000800 */
[----:B------:R-:W-:Y:S01]  /*5130*/  FMUL R185, R33, 1.4426950216293334961 ;  /* 0x3fb8aa3b21b97820 */ /* 0x000fe20000400000 */
[----:B------:R-:W-:Y:S01]  /*5140*/  FADD R33, R28, -R93 ;  /* 0x8000005d1c217221 */ /* 0x000fe20000000000 */
[----:B---3--:R-:W-:-:S05]  /*5150*/  FADD R230, R16, R35 ;  /* 0x0000002310e67221 */ /* 0x008fca0000000000 */
[----:B------:R-:W3:Y:S01]  /*5160*/  MUFU.EX2 R65, R65 ;  /* 0x0000004100417308 */ /* 0x000ee20000000800 */
[----:B-1----:R-:W-:Y:S01]  /*5170*/  FADD R230, R69, R230 ;  /* 0x000000e645e67221 */ /* 0x002fe20000000000 */
[----:B------:R-:W-:-:S03]  /*5180*/  FMUL R35, R33, 1.4426950216293334961 ;  /* 0x3fb8aa3b21237820 */ /* 0x000fc60000400000 */
[----:B0-----:R-:W-:-:S03]  /*5190*/  FADD R33, R17, R230 ;  /* 0x000000e611217221 */ /* 0x001fc60000000000 */
[----:B------:R0:W-:Y:S02]  /*51a0*/  MUFU.EX2 R190, R183 ;  /* 0x000000b700be7308 */ /* 0x0001e40000000800 */
[----:B0-----:R-:W-:-:S06]  /*51b0*/  FADD R183, R200, R33 ;  /* 0x00000021c8b77221 */ /* 0x001fcc0000000000 */
[----:B------:R-:W0:Y:S01]  /*51c0*/  MUFU.EX2 R63, R63 ;  /* 0x0000003f003f7308 */ /* 0x000e220000000800 */
[----:B------:R-:W-:Y:S01]  /*51d0*/  FADD R230, R18, R183 ;  /* 0x000000b712e67221 */ /* 0x000fe20000000000 */
[----:B------:R-:W-:-:S03]  /*51e0*/  FADD R228, R228, -R93 ;  /* 0x8000005de4e47221 */ /* 0x000fc60000000000 */
[----:B---3--:R-:W-:Y:S01]  /*51f0*/  FADD R230, R65, R230 ;  /* 0x000000e641e67221 */ /* 0x008fe20000000000 */
[----:B------:R-:W-:-:S03]  /*5200*/  FMUL R228, R228, 1.4426950216293334961 ;  /* 0x3fb8aa3be4e47820 */ /* 0x000fc60000400000 */
[----:B------:R-:W-:Y:S01]  /*5210*/  FADD R187, R19, R230 ;  /* 0x000000e613bb7221 */ /* 0x000fe20000000000 */
[----:B------:R-:W-:-:S03]  /*5220*/  FADD R33, R29, -R93 ;  /* 0x8000005d1d217221 */ /* 0x000fc60000000000 */
[----:B------:R-:W-:Y:S01]  /*5230*/  FADD R187, R198, R187 ;  /* 0x000000bbc6bb7221 */ /* 0x000fe20000000000 */
[----:B------:R1:W-:Y:S01]  /*5240*/  MUFU.EX2 R29, R228 ;  /* 0x000000e4001d7308 */ /* 0x0003e20000000800 */
[----:B------:R-:W-:Y:S01]  /*5250*/  FMUL R183, R33, 1.4426950216293334961 ;  /* 0x3fb8aa3b21b77820 */ /* 0x000fe20000400000 */
[----:B------:R-:W-:Y:S01]  /*5260*/  FADD R33, R68, -R93 ;  /* 0x8000005d44217221 */ /* 0x000fe20000000000 */
[----:B-1----:R-:W-:-:S05]  /*5270*/  FADD R228, R20, R187 ;  /* 0x000000bb14e47221 */ /* 0x002fca0000000000 */
[----:B------:R-:W1:Y:S01]  /*5280*/  MUFU.EX2 R61, R61 ;  /* 0x0000003d003d7308 */ /* 0x000e620000000800 */
[----:B0-----:R-:W-:-:S07]  /*5290*/  FADD R228, R63, R228 ;  /* 0x000000e43fe47221 */ /* 0x001fce0000000000 */
[----:B------:R0:W-:Y:S02]  /*52a0*/  MUFU.EX2 R68, R183 ;  /* 0x000000b700447308 */ /* 0x0001e40000000800 */
[----:B0-----:R-:W-:-:S04]  /*52b0*/  FADD R183, R21, R228 ;  /* 0x000000e415b77221 */ /* 0x001fc80000000000 */
[----:B------:R-:W-:Y:S02]  /*52c0*/  FADD R187, R196, R183 ;  /* 0x000000b7c4bb7221 */ /* 0x000fe40000000000 */
[----:B------:R-:W0:Y:S02]  /*52d0*/  MUFU.EX2 R59, R59 ;  /* 0x0000003b003b7308 */ /* 0x000e240000000800 */
[----:B------:R-:W-:Y:S01]  /*52e0*/  FADD R228, R22, R187 ;  /* 0x000000bb16e47221 */ /* 0x000fe20000000000 */
[----:B------:R-:W-:-:S03]  /*52f0*/  FADD R226, R226, -R93 ;  /* 0x8000005de2e27221 */ /* 0x000fc60000000000 */
[----:B-1----:R-:W-:Y:S01]  /*5300*/  FADD R228, R61, R228 ;  /* 0x000000e43de47221 */ /* 0x002fe20000000000 */
[----:B------:R-:W-:-:S03]  /*5310*/  FMUL R226, R226, 1.4426950216293334961 ;  /* 0x3fb8aa3be2e27820 */ /* 0x000fc60000400000 */
[----:B------:R-:W-:Y:S01]  /*5320*/  FADD R187, R23, R228 ;  /* 0x000000e417bb7221 */ /* 0x000fe20000000000 */
[----:B------:R-:W-:-:S03]  /*5330*/  FADD R183, R31, -R93 ;  /* 0x8000005d1fb77221 */ /* 0x000fc60000000000 */
[----:B------:R-:W-:Y:S01]  /*5340*/  FADD R187, R194, R187 ;  /* 0x000000bbc2bb7221 */ /* 0x000fe20000000000 */
[----:B------:R1:W-:Y:S01]  /*5350*/  MUFU.EX2 R31, R226 ;  /* 0x000000e2001f7308 */ /* 0x0003e20000000800 */
[----:B------:R-:W-:Y:S01]  /*5360*/  F2FP.F16.F32.PACK_AB R4, R155, R4 ;  /* 0x000000049b04723e */ /* 0x000fe200000000ff */
[----:B------:R-:W-:Y:S01]  /*5370*/  FADD R155, R32, -R93 ;  /* 0x8000005d209b7221 */ /* 0x000fe20000000000 */
[----:B------:R-:W-:Y:S01]  /*5380*/  F2FP.F16.F32.PACK_AB R5, R6, R5 ;  /* 0x000000050605723e */ /* 0x000fe200000000ff */
[----:B-1----:R-:W-:-:S04]  /*5390*/  FADD R226, R24, R187 ;  /* 0x000000bb18e27221 */ /* 0x002fc80000000000 */
[----:B------:R-:W1:Y:S01]  /*53a0*/  MUFU.EX2 R57, R57 ;  /* 0x0000003900397308 */ /* 0x000e620000000800 */
[----:B------:R-:W-:Y:S01]  /*53b0*/  F2FP.F16.F32.PACK_AB R6, R224, R3 ;  /* 0x00000003e006723e */ /* 0x000fe200000000ff */
[----:B0-----:R-:W-:Y:S01]  /*53c0*/  FADD R226, R59, R226 ;  /* 0x000000e23be27221 */ /* 0x001fe20000000000 */
[----:B------:R-:W-:-:S03]  /*53d0*/  FMUL R3, R155, 1.4426950216293334961 ;  /* 0x3fb8aa3b9b037820 */ /* 0x000fc60000400000 */
[----:B------:R-:W-:Y:S02]  /*53e0*/  FADD R155, R25, R226 ;  /* 0x000000e2199b7221 */ /* 0x000fe40000000000 */
[----:B------:R0:W3:Y:S02]  /*53f0*/  MUFU.EX2 R28, R185 ;  /* 0x000000b9001c7308 */ /* 0x0000e40000000800 */
[----:B------:R-:W-:Y:S01]  /*5400*/  FADD R155, R192, R155 ;  /* 0x0000009bc09b7221 */ /* 0x000fe20000000000 */
[----:B------:R-:W-:-:S03]  /*5410*/  F2FP.F16.F32.PACK_AB R9, R212, R9 ;  /* 0x00000009d409723e */ /* 0x000fc600000000ff */
[----:B------:R-:W-:Y:S02]  /*5420*/  FADD R212, R26, R155 ;  /* 0x0000009b1ad47221 */ /* 0x000fe40000000000 */
[----:B------:R-:W4:Y:S02]  /*5430*/  MUFU.EX2 R35, R35 ;  /* 0x0000002300237308 */ /* 0x000f240000000800 */
[----:B-1----:R-:W-:Y:S01]  /*5440*/  FADD R212, R57, R212 ;  /* 0x000000d439d47221 */ /* 0x002fe20000000000 */
[----:B------:R-:W-:Y:S01]  /*5450*/  F2FP.F16.F32.PACK_AB R8, R153, R8 ;  /* 0x000000089908723e */ /* 0x000fe200000000ff */
[----:B0-----:R-:W-:Y:S01]  /*5460*/  FMUL R185, R33, 1.4426950216293334961 ;  /* 0x3fb8aa3b21b97820 */ /* 0x001fe20000400000 */
[----:B------:R-:W-:Y:S01]  /*5470*/  FADD R33, R30, -R93 ;  /* 0x8000005d1e217221 */ /* 0x000fe20000000000 */
[----:B------:R-:W-:Y:S01]  /*5480*/  FADD R153, R27, R212 ;  /* 0x000000d41b997221 */ /* 0x000fe20000000000 */
[----:B------:R-:W-:Y:S02]  /*5490*/  F2FP.F16.F32.PACK_AB R15, R202, R15 ;  /* 0x0000000fca0f723e */ /* 0x000fe400000000ff */
[----:B------:R-:W-:Y:S01]  /*54a0*/  FMUL R33, R33, 1.4426950216293334961 ;  /* 0x3fb8aa3b21217820 */ /* 0x000fe20000400000 */
[----:B------:R-:W-:Y:S01]  /*54b0*/  FADD R153, R190, R153 ;  /* 0x00000099be997221 */ /* 0x000fe20000000000 */
[----:B------:R0:W1:Y:S03]  /*54c0*/  MUFU.EX2 R30, R185 ;  /* 0x000000b9001e7308 */ /* 0x0000660000000800 */
[----:B---3--:R-:W-:Y:S01]  /*54d0*/  FADD R202, R28, R153 ;  /* 0x000000991cca7221 */ /* 0x008fe20000000000 */
[----:B------:R-:W-:-:S03]  /*54e0*/  F2FP.F16.F32.PACK_AB R16, R69, R16 ;  /* 0x000000104510723e */ /* 0x000fc600000000ff */
[----:B----4-:R-:W-:Y:S01]  /*54f0*/  FADD R202, R35, R202 ;  /* 0x000000ca23ca7221 */ /* 0x010fe20000000000 */
[----:B------:R-:W3:Y:S01]  /*5500*/  MUFU.EX2 R33, R33 ;  /* 0x0000002100217308 */ /* 0x000ee20000000800 */
[----:B0-----:R-:W-:Y:S01]  /*5510*/  FMUL R185, R183, 1.4426950216293334961 ;  /* 0x3fb8aa3bb7b97820 */ /* 0x001fe20000400000 */
[--C-:B------:R-:W-:Y:S01]  /*5520*/  FADD R183, R34, -R93.reuse ;  /* 0x8000005d22b77221 */ /* 0x100fe20000000000 */
[----:B------:R-:W-:Y:S01]  /*5530*/  FADD R69, R29, R202 ;  /* 0x000000ca1d457221 */ /* 0x000fe20000000000 */
[----:B------:R-:W-:Y:S01]  /*5540*/  F2FP.F16.F32.PACK_AB R12, R149, R12 ;  /* 0x0000000c950c723e */ /* 0x000fe200000000ff */
[--C-:B------:R-:W-:Y:S01]  /*5550*/  FADD R149, R150, -R93.reuse ;  /* 0x8000005d96957221 */ /* 0x100fe20000000000 */
[----:B------:R-:W-:Y:S01]  /*5560*/  FMUL R183, R183, 1.4426950216293334961 ;  /* 0x3fb8aa3bb7b77820 */ /* 0x000fe20000400000 */
[----:B------:R-:W-:Y:S01]  /*5570*/  F2FP.F16.F32.PACK_AB R10, R151, R10 ;  /* 0x0000000a970a723e */ /* 0x000fe200000000ff */
[----:B------:R-:W0:Y:S01]  /*5580*/  MUFU.EX2 R34, R185 ;  /* 0x000000b900227308 */ /* 0x000e220000000800 */
[----:B------:R-:W-:Y:S01]  /*5590*/  F2FP.F16.F32.PACK_AB R18, R65, R18 ;  /* 0x000000124112723e */ /* 0x000fe200000000ff */
[--C-:B------:R-:W-:Y:S01]  /*55a0*/  FADD R216, R216, -R93.reuse ;  /* 0x8000005dd8d87221 */ /* 0x100fe20000000000 */
[----:B------:R-:W-:Y:S01]  /*55b0*/  F2FP.F16.F32.PACK_AB R22, R61, R22 ;  /* 0x000000163d16723e */ /* 0x000fe200000000ff */
[--C-:B------:R-:W-:Y:S01]  /*55c0*/  FADD R151, R55, -R93.reuse ;  /* 0x8000005d37977221 */ /* 0x100fe20000000000 */
[--C-:B------:R-:W-:Y:S01]  /*55d0*/  FADD R67, R67, -R93.reuse ;  /* 0x8000005d43437221 */ /* 0x100fe20000000000 */
[----:B------:R-:W-:Y:S01]  /*55e0*/  FADD R65, R148, -R93 ;  /* 0x8000005d94417221 */ /* 0x000fe20000000000 */
[----:B------:R-:W-:Y:S01]  /*55f0*/  FADD R69, R68, R69 ;  /* 0x0000004544457221 */ /* 0x000fe20000000000 */
[----:B------:R-:W-:Y:S01]  /*5600*/  FADD R61, R92, -R93 ;  /* 0x8000005d5c3d7221 */ /* 0x000fe20000000000 */
[----:B------:R-:W-:Y:S01]  /*5610*/  FMUL R149, R149, 1.4426950216293334961 ;  /* 0x3fb8aa3b95957820 */ /* 0x000fe20000400000 */
[----:B------:R-:W4:Y:S01]  /*5620*/  MUFU.EX2 R32, R183 ;  /* 0x000000b700207308 */ /* 0x000f220000000800 */
[----:B------:R-:W-:Y:S01]  /*5630*/  F2FP.F16.F32.PACK_AB R21, R196, R21 ;  /* 0x00000015c415723e */ /* 0x000fe200000000ff */
[----:B------:R-:W-:Y:S01]  /*5640*/  FMUL R216, R216, 1.4426950216293334961 ;  /* 0x3fb8aa3bd8d87820 */ /* 0x000fe20000400000 */
[----:B------:R-:W-:Y:S01]  /*5650*/  FMUL R151, R151, 1.4426950216293334961 ;  /* 0x3fb8aa3b97977820 */ /* 0x000fe20000400000 */
[----:B------:R-:W-:Y:S01]  /*5660*/  FMUL R67, R67, 1.4426950216293334961 ;  /* 0x3fb8aa3b43437820 */ /* 0x000fe20000400000 */
[----:B------:R-:W-:Y:S01]  /*5670*/  FMUL R65, R65, 1.4426950216293334961 ;  /* 0x3fb8aa3b41417820 */ /* 0x000fe20000400000 */
[----:B-1----:R-:W-:Y:S01]  /*5680*/  FADD R196, R30, R69 ;  /* 0x000000451ec47221 */ /* 0x002fe20000000000 */
[----:B------:R-:W-:Y:S01]  /*5690*/  FMUL R61, R61, 1.4426950216293334961 ;  /* 0x3fb8aa3b3d3d7820 */ /* 0x000fe20000400000 */
[----:B------:R-:W1:Y:S01]  /*56a0*/  MUFU.EX2 R3, R3 ;  /* 0x0000000300037308 */ /* 0x000e620000000800 */
[----:B------:R-:W-:Y:S01]  /*56b0*/  F2FP.F16.F32.PACK_AB R14, R91, R14 ;  /* 0x0000000e5b0e723e */ /* 0x000fe200000000ff */
[----:B---3--:R-:W-:Y:S01]  /*56c0*/  FADD R196, R33, R196 ;  /* 0x000000c421c47221 */ /* 0x008fe20000000000 */
[----:B------:R-:W-:-:S05]  /*56d0*/  F2FP.F16.F32.PACK_AB R26, R57, R26 ;  /* 0x0000001a391a723e */ /* 0x000fca00000000ff */
[----:B------:R-:W-:Y:S01]  /*56e0*/  MUFU.EX2 R55, R216 ;  /* 0x000000d800377308 */ /* 0x000fe20000000800 */
[----:B------:R-:W-:Y:S01]  /*56f0*/  FADD R57, R31, R196 ;  /* 0x000000c41f397221 */ /* 0x000fe20000000000 */
[----:B------:R-:W-:-:S06]  /*5700*/  F2FP.F16.F32.PACK_AB R29, R68, R29 ;  /* 0x0000001d441d723e */ /* 0x000fcc00000000ff */
[----:B------:R-:W3:Y:S01]  /*5710*/  MUFU.EX2 R150, R151 ;  /* 0x0000009700967308 */ /* 0x000ee20000000800 */
[----:B------:R-:W-:-:S07]  /*5720*/  LOP3.LUT R68, R189, 0x3f, RZ, 0xc0, !PT ;  /* 0x0000003fbd447812 */ /* 0x000fce00078ec0ff */
[----:B------:R-:W-:Y:S08]  /*5730*/  MUFU.EX2 R149, R149 ;  /* 0x0000009500957308 */ /* 0x000ff00000000800 */
[----:B------:R-:W0:Y:S08]  /*5740*/  MUFU.EX2 R148, R67 ;  /* 0x0000004300947308 */ /* 0x000e300000000800 */
[----:B------:R-:W-:Y:S08]  /*5750*/  MUFU.EX2 R92, R65 ;  /* 0x00000041005c7308 */ /* 0x000ff00000000800 */
[----:B------:R-:W2:Y:S01]  /*5760*/  MUFU.EX2 R91, R61 ;  /* 0x0000003d005b7308 */ /* 0x000ea20000000800 */
[----:B0-----:R-:W-:Y:S01]  /*5770*/  FADD R57, R34, R57 ;  /* 0x0000003922397221 */ /* 0x001fe20000000000 */
[----:B------:R-:W-:Y:S01]  /*5780*/  SHF.R.S32.HI R69, RZ, 0x6, R189 ;  /* 0x00000006ff457819 */ /* 0x000fe200000114bd */
[----:B------:R-:W-:Y:S01]  /*5790*/  IMAD.SHL.U32 R68, R68, 0x2, RZ ;  /* 0x0000000244447824 */ /* 0x000fe200078e00ff */
[----:B------:R-:W-:Y:S01]  /*57a0*/  F2FP.F16.F32.PACK_AB R27, R190, R27 ;  /* 0x0000001bbe1b723e */ /* 0x000fe200000000ff */
[----:B----4-:R-:W-:Y:S01]  /*57b0*/  FADD R190, R32, R57 ;  /* 0x0000003920be7221 */ /* 0x010fe20000000000 */
[----:B------:R-:W-:-:S02]  /*57c0*/  SGXT R69, R69, 0x1 ;  /* 0x000000014545781a */ /* 0x000fc40000000200 */
[----:B------:R-:W-:Y:S01]  /*57d0*/  F2FP.F16.F32.PACK_AB R28, R35, R28 ;  /* 0x0000001c231c723e */ /* 0x000fe200000000ff */
[----:B-1----:R-:W-:Y:S01]  /*57e0*/  FADD R190, R3, R190 ;  /* 0x000000be03be7221 */ /* 0x002fe20000000000 */
[----:B------:R-:W-:Y:S02]  /*57f0*/  F2FP.F16.F32.PACK_AB R30, R33, R30 ;  /* 0x0000001e211e723e */ /* 0x000fe400000000ff */
[----:B------:R-:W-:Y:S02]  /*5800*/  F2FP.F16.F32.PACK_AB R31, R34, R31 ;  /* 0x0000001f221f723e */ /* 0x000fe400000000ff */
[----:B------:R-:W-:Y:S02]  /*5810*/  F2FP.F16.F32.PACK_AB R32, R3, R32 ;  /* 0x000000200320723e */ /* 0x000fe400000000ff */
[----:B------:R-:W-:Y:S02]  /*5820*/  F2FP.F16.F32.PACK_AB R7, R222, R7 ;  /* 0x00000007de07723e */ /* 0x000fe400000000ff */
[----:B------:R-:W-:-:S02]  /*5830*/  F2FP.F16.F32.PACK_AB R11, R210, R11 ;  /* 0x0000000bd20b723e */ /* 0x000fc400000000ff */
[----:B------:R-:W-:Y:S02]  /*5840*/  F2FP.F16.F32.PACK_AB R13, R206, R13 ;  /* 0x0000000dce0d723e */ /* 0x000fe400000000ff */
[----:B------:R-:W-:Y:S02]  /*5850*/  F2FP.F16.F32.PACK_AB R17, R200, R17 ;  /* 0x00000011c811723e */ /* 0x000fe400000000ff */
[----:B------:R-:W-:Y:S02]  /*5860*/  F2FP.F16.F32.PACK_AB R19, R198, R19 ;  /* 0x00000013c613723e */ /* 0x000fe400000000ff */
[----:B------:R-:W-:Y:S02]  /*5870*/  F2FP.F16.F32.PACK_AB R20, R63, R20 ;  /* 0x000000143f14723e */ /* 0x000fe400000000ff */
[----:B------:R-:W-:Y:S02]  /*5880*/  F2FP.F16.F32.PACK_AB R23, R194, R23 ;  /* 0x00000017c217723e */ /* 0x000fe400000000ff */
[----:B------:R-:W-:-:S02]  /*5890*/  F2FP.F16.F32.PACK_AB R24, R59, R24 ;  /* 0x000000183b18723e */ /* 0x000fc400000000ff */
[----:B------:R-:W-:Y:S02]  /*58a0*/  F2FP.F16.F32.PACK_AB R25, R192, R25 ;  /* 0x00000019c019723e */ /* 0x000fe400000000ff */
[----:B------:R-:W-:Y:S02]  /*58b0*/  LOP3.LUT R3, R68, 0x90, R69, 0x78, !PT ;  /* 0x0000009044037812 */ /* 0x000fe400078e7845 */
[----:B---3--:R-:W-:Y:S02]  /*58c0*/  F2FP.F16.F32.PACK_AB R33, R150, R55 ;  /* 0x000000379621723e */ /* 0x008fe400000000ff */
[----:B------:R-:W-:Y:S02]  /*58d0*/  F2FP.F16.F32.PACK_AB R34, R148, R149 ;  /* 0x000000959422723e */ /* 0x000fe400000000ff */
[----:B--2---:R-:W-:Y:S01]  /*58e0*/  F2FP.F16.F32.PACK_AB R35, R91, R92 ;  /* 0x0000005c5b23723e */ /* 0x004fe200000000ff */
[----:B------:R-:W-:Y:S06]  /*58f0*/  @!P0 BRA `(.L_x_9) ;  /* 0x0000000000048947 */ /* 0x000fec0003800000 */
[----:B------:R0:W-:Y:S02]  /*5900*/  STTM.x32 tmem[UR17+0x80], R4 ;  /* 0x00008004000079ed */ /* 0x0001e400082c0011 */
.L_x_9:
[C---:B0-----:R-:W-:Y:S01]  /*5910*/  LOP3.LUT R4, R3.reuse, 0x20, RZ, 0x3c, !PT ;  /* 0x0000002003047812 */ /* 0x041fe200078e3cff */
[----:B-----5:R-:W-:Y:S01]  /*5920*/  STS.U16 [R3+UR10+0x4000], R90 ;  /* 0x0040005a03007988 */ /* 0x020fe2000800040a */
[----:B------:R-:W-:Y:S01]  /*5930*/  LOP3.LUT R252, R3, 0x40, RZ, 0x3c, !PT ;  /* 0x0000004003fc7812 */ /* 0x000fe200078e3cff */
[----:B------:R-:W-:Y:S01]  /*5940*/  FADD R151, R55, R190 ;  /* 0x000000be37977221 */ /* 0x000fe20000000000 */
[----:B------:R-:W-:Y:S01]  /*5950*/  LOP3.LUT R239, R3, 0x60, RZ, 0x3c, !PT ;  /* 0x0000006003ef7812 */ /* 0x000fe200078e3cff */
[----:B------:R-:W-:Y:S02]  /*5960*/  STS.U16 [R3+UR10+0x4400], R66 ;  /* 0x0044004203007988 */ /* 0x000fe4000800040a */
[----:B------:R-:W-:Y:S02]  /*5970*/  FADD R150, R150, R151 ;  /* 0x0000009796967221 */ /* 0x000fe40000000000 */
[----:B------:R-:W-:Y:S04]  /*5980*/  STS.U16 [R3+UR10+0x4800], R64 ;  /* 0x0048004003007988 */ /* 0x000fe8000800040a */
        /* <DEDUP_REMOVED lines=12> */
[----:B------:R0:W-:Y:S04]  /*5a50*/  STS.U16 [R4+UR10+0x5d00], R40 ;  /* 0x005d002804007988 */ /* 0x0001e8000800040a */
[----:B------:R-:W-:Y:S04]  /*5a60*/  STS.U16 [R252+UR10+0x4200], R51 ;  /* 0x00420033fc007988 */ /* 0x000fe8000800040a */
[----:B------:R-:W-:Y:S01]  /*5a70*/  STS.U16 [R252+UR10+0x4600], R49 ;  /* 0x00460031fc007988 */ /* 0x000fe2000800040a */
[----:B0-----:R-:W-:-:S03]  /*5a80*/  FADD R4, -R93, -INF ;  /* 0xff8000005d047421 */ /* 0x001fc60000000100 */
[----:B------:R-:W-:Y:S01]  /*5a90*/  STS.U16 [R252+UR10+0x4a00], R47 ;  /* 0x004a002ffc007988 */ /* 0x000fe2000800040a */
[----:B------:R-:W-:-:S03]  /*5aa0*/  FMUL R90, R4, 1.4426950216293334961 ;  /* 0x3fb8aa3b045a7820 */ /* 0x000fc60000400000 */
[----:B------:R-:W-:Y:S04]  /*5ab0*/  STS.U16 [R252+UR10+0x4e00], R45 ;  /* 0x004e002dfc007988 */ /* 0x000fe8000800040a */
[----:B------:R-:W-:Y:S01]  /*5ac0*/  STS.U16 [R252+UR10+0x5200], R43 ;  /* 0x0052002bfc007988 */ /* 0x000fe2000800040a */
[----:B------:R-:W0:Y:S03]  /*5ad0*/  MUFU.EX2 R90, R90 ;  /* 0x0000005a005a7308 */ /* 0x000e260000000800 */
[----:B------:R-:W-:Y:S04]  /*5ae0*/  STS.U16 [R252+UR10+0x5600], R41 ;  /* 0x00560029fc007988 */ /* 0x000fe8000800040a */
[----:B------:R-:W-:Y:S04]  /*5af0*/  STS.U16 [R252+UR10+0x5a00], R39 ;  /* 0x005a0027fc007988 */ /* 0x000fe8000800040a */
[----:B------:R-:W-:Y:S04]  /*5b00*/  STS.U16 [R252+UR10+0x5e00], R37 ;  /* 0x005e0025fc007988 */ /* 0x000fe8000800040a */
[----:B------:R-:W-:Y:S04]  /*5b10*/  STS.U16 [R239+UR10+0x4300], R38 ;  /* 0x00430026ef007988 */ /* 0x000fe8000800040a */
[----:B------:R1:W-:Y:S04]  /*5b20*/  STS.U16 [R239+UR10+0x4700], R36 ;  /* 0x00470024ef007988 */ /* 0x0003e8000800040a */
[----:B------:R2:W-:Y:S04]  /*5b30*/  STS.U16 [R239+UR10+0x4b00], R188 ;  /* 0x004b00bcef007988 */ /* 0x0005e8000800040a */
[----:B------:R2:W-:Y:S04]  /*5b40*/  STS.U16 [R239+UR10+0x4f00], R186 ;  /* 0x004f00baef007988 */ /* 0x0005e8000800040a */
[----:B------:R2:W-:Y:S04]  /*5b50*/  STS.U16 [R239+UR10+0x5300], R184 ;  /* 0x005300b8ef007988 */ /* 0x0005e8000800040a */
[----:B------:R2:W-:Y:S04]  /*5b60*/  STS.U16 [R239+UR10+0x5700], R182 ;  /* 0x005700b6ef007988 */ /* 0x0005e8000800040a */
[----:B------:R2:W-:Y:S04]  /*5b70*/  STS.U16 [R239+UR10+0x5b00], R154 ;  /* 0x005b009aef007988 */ /* 0x0005e8000800040a */
[----:B------:R2:W-:Y:S01]  /*5b80*/  STS.U16 [R239+UR10+0x5f00], R152 ;  /* 0x005f0098ef007988 */ /* 0x0005e2000800040a */
[----:B------:R-:W3:Y:S02]  /*5b90*/  FENCE.VIEW.ASYNC.T ;  /* 0x00000000000073c6 */ /* 0x000ee40000000200 */
[----:B---3--:R-:W-:Y:S06]  /*5ba0*/  BAR.SYNC.DEFER_BLOCKING 0x0 ;  /* 0x0000000000007b1d */ /* 0x008fec0000010000 */
[----:B-1----:R-:W1:Y:S01]  /*5bb0*/  LDTM.x64 R4, tmem[UR17] ;  /* 0x00000011000479ee */ /* 0x002e620008340000 */
[----:B------:R-:W-:Y:S01]  /*5bc0*/  NOP ;  /* 0x0000000000007918 */ /* 0x000fe20000000000 */
[----:B0-2---:R-:W-:Y:S05]  /*5bd0*/  @!P0 BRA `(.L_x_10) ;  /* 0x0000000400048947 */ /* 0x005fea0003800000 */
[C---:B-1----:R-:W-:Y:S01]  /*5be0*/  FMUL R4, R90.reuse, R4 ;  /* 0x000000045a047220 */ /* 0x042fe20000400000 */
[C---:B------:R-:W-:Y:S01]  /*5bf0*/  FMUL R5, R90.reuse, R5 ;  /* 0x000000055a057220 */ /* 0x040fe20000400000 */
        /* <DEDUP_REMOVED lines=61> */
[----:B------:R-:W-:-:S04]  /*5fd0*/  FMUL R67, R90, R67 ;  /* 0x000000435a437220 */ /* 0x000fc80000400000 */
[----:B------:R0:W-:Y:S03]  /*5fe0*/  STTM.x64 tmem[UR17], R4 ;  /* 0x00000004000079ed */ /* 0x0001e60008340011 */
.L_x_10:
[----:B-1----:R-:W1:Y:S02]  /*5ff0*/  FENCE.VIEW.ASYNC.T ;  /* 0x00000000000073c6 */ /* 0x002e640000000200 */
[----:B-1----:R-:W-:Y:S01]  /*6000*/  BAR.SYNC.DEFER_BLOCKING 0x0 ;  /* 0x0000000000007b1d */ /* 0x002fe20000010000 */
[----:B------:R-:W-:Y:S01]  /*6010*/  FADD R149, R149, R150 ;  /* 0x0000009695957221 */ /* 0x000fe20000000000 */
[----:B------:R-:W-:Y:S01]  /*6020*/  UIADD3 UR7, UPT, UPT, UR10, 0xa000, URZ ;  /* 0x0000a0000a077890 */ /* 0x000fe2000fffe0ff */
[----:B------:R-:W-:Y:S01]  /*6030*/  FSEL R93, R93, -INF , P0 ;  /* 0xff8000005d5d7808 */ /* 0x000fe20000000000 */
[----:B------:R-:W-:Y:S01]  /*6040*/  UIADD3 UR18, UPT, UPT, UR9, 0x80, URZ ;  /* 0x0000008009127890 */ /* 0x000fe2000fffe0ff */
[----:B------:R-:W-:-:S04]  /*6050*/  FADD R149, R148, R149 ;  /* 0x0000009594957221 */ /* 0x000fc80000000000 */
[----:B------:R-:W-:-:S04]  /*6060*/  FADD R92, R92, R149 ;  /* 0x000000955c5c7221 */ /* 0x000fc80000000000 */
[----:B------:R-:W-:-:S04]  /*6070*/  FADD R91, R91, R92 ;  /* 0x0000005c5b5b7221 */ /* 0x000fc80000000000 */
[----:B------:R-:W-:-:S05]  /*6080*/  FADD R90, R90, R91 ;  /* 0x0000005b5a5a7221 */ /* 0x000fca0000000000 */
[----:B------:R-:W-:Y:S01]  /*6090*/  FSEL R90, R90, 1, P0 ;  /* 0x3f8000005a5a7808 */ /* 0x000fe20000000000 */
[----:B------:R1:W-:Y:S06]  /*60a0*/  MEMBAR.ALL.CTA ;  /* 0x0000000000007992 */ /* 0x0003ec0000008000 */
[----:B-1----:R-:W1:Y:S02]  /*60b0*/  FENCE.VIEW.ASYNC.S ;  /* 0x00000000000073c6 */ /* 0x002e640000000000 */
[----:B-1----:R-:W-:Y:S06]  /*60c0*/  BAR.SYNC.DEFER_BLOCKING 0x0 ;  /* 0x0000000000007b1d */ /* 0x002fec0000010000 */
[----:B------:R-:W-:Y:S05]  /*60d0*/  @!P1 BRA `(.L_x_11) ;  /* 0x0000000000909947 */ /* 0x000fea0003800000 */
[----:B------:R-:W-:Y:S01]  /*60e0*/  UIADD3 UR4, UPT, UPT, UR10, 0x4000, URZ ;  /* 0x000040000a047890 */ /* 0x000fe2000fffe0ff */
[----:B------:R-:W-:Y:S01]  /*60f0*/  BSSY.RECONVERGENT B0, `(.L_x_12) ;  /* 0x0000021000007945 */ /* 0x000fe20003800200 */
[----:B------:R-:W-:Y:S02]  /*6100*/  ELECT P0, URZ, PT ;  /* 0x0000000000ff782f */ /* 0x000fe40003800000 */
[----:B------:R-:W-:Y:S02]  /*6110*/  USHF.R.U32.HI UR12, URZ, 0x4, UR4 ;  /* 0x00000004ff0c7899 */ /* 0x000fe40008011604 */
[----:B------:R-:W-:Y:S02]  /*6120*/  UIADD3 UR5, UPT, UPT, UR9, 0x88, URZ ;  /* 0x0000008809057890 */ /* 0x000fe4000fffe0ff */
[----:B------:R-:W-:Y:S01]  /*6130*/  USGXT.U32 UR12, UR12, 0xe ;  /* 0x0000000e0c0c789a */ /* 0x000fe20008000000 */
[----:B------:R-:W-:Y:S01]  /*6140*/  UMOV UR4, URZ ;  /* 0x000000ff00047c82 */ /* 0x000fe20008000000 */
[----:B------:R-:W-:-:S02]  /*6150*/  UIADD3 UR14, UPT, UPT, UR9, 0x90, URZ ;  /* 0x00000090090e7890 */ /* 0x000fc4000fffe0ff */
[----:B------:R-:W-:Y:S01]  /*6160*/  UIADD3 UR24, UP2, UPT, UR12, 0x2, URZ ;  /* 0x000000020c187890 */ /* 0x000fe2000ff5e0ff */
[----:B------:R-:W-:Y:S01]  /*6170*/  UMOV UR20, 0x0 ;  /* 0x0000000000147882 */ /* 0x000fe20000000000 */
[----:B------:R-:W-:Y:S02]  /*6180*/  UMOV UR21, 0x8100010 ;  /* 0x0810001000157882 */ /* 0x000fe40000000000 */
[----:B------:R-:W-:Y:S02]  /*6190*/  UIADD3.X UR25, UPT, UPT, UR4, 0x40004040, URZ, UP2, !UPT ;  /* 0x4000404004197890 */ /* 0x000fe400097fe4ff */
[----:B------:R-:W-:Y:S02]  /*61a0*/  UIADD3 UR28, UP2, UPT, UR24, 0x2, URZ ;  /* 0x00000002181c7890 */ /* 0x000fe4000ff5e0ff */
[----:B------:R-:W-:Y:S02]  /*61b0*/  UIADD3 UR34, UP3, UPT, UR24, 0x4, URZ ;  /* 0x0000000418227890 */ /* 0x000fe4000ff7e0ff */
[----:B------:R-:W-:-:S02]  /*61c0*/  UIADD3.X UR29, UPT, UPT, UR25, URZ, URZ, UP2, !UPT ;  /* 0x000000ff191d7290 */ /* 0x000fc400097fe4ff */
[----:B------:R-:W-:Y:S02]  /*61d0*/  UIADD3 UR4, UPT, UPT, UR9, 0x98, URZ ;  /* 0x0000009809047890 */ /* 0x000fe4000fffe0ff */
[----:B------:R-:W-:Y:S01]  /*61e0*/  UIADD3.X UR35, UPT, UPT, UR25, URZ, URZ, UP3, !UPT ;  /* 0x000000ff19237290 */ /* 0x000fe20009ffe4ff */
[----:B------:R-:W-:Y:S01]  /*61f0*/  UMOV UR13, 0x40004040 ;  /* 0x40004040000d7882 */ /* 0x000fe20000000000 */
[----:B------:R-:W-:Y:S01]  /*6200*/  UMOV UR26, 0x0 ;  /* 0x00000000001a7882 */ /* 0x000fe20000000000 */
[----:B------:R-:W-:Y:S01]  /*6210*/  UMOV UR27, 0x8100010 ;  /* 0x08100010001b7882 */ /* 0x000fe20000000000 */
[----:B------:R-:W-:Y:S01]  /*6220*/  UMOV UR32, 0x0 ;  /* 0x0000000000207882 */ /* 0x000fe20000000000 */
[----:B------:R-:W-:Y:S01]  /*6230*/  UMOV UR33, 0x8100010 ;  /* 0x0810001000217882 */ /* 0x000fe20000000000 */
[----:B------:R1:W-:Y:S01]  /*6240*/  UTCHMMA tmem[UR18], gdesc[UR12], tmem[UR9], tmem[UR20], idesc[UR21], UPT ;  /* 0x00ff140c120079ea */ /* 0x0003e2000b800009 */
[----:B------:R-:W-:Y:S01]  /*6250*/  UMOV UR36, 0x0 ;  /* 0x0000000000247882 */ /* 0x000fe20000000000 */
[----:B------:R-:W-:Y:S01]  /*6260*/  UMOV UR37, 0x8100010 ;  /* 0x0810001000257882 */ /* 0x000fe20000000000 */
[----:B------:R1:W-:Y:S01]  /*6270*/  UTCHMMA tmem[UR5], gdesc[UR24], tmem[UR9], tmem[UR26], idesc[UR27], UPT ;  /* 0x00ff1a18050079ea */ /* 0x0003e2000b800009 */
[----:B------:R1:W-:Y:S01]  /*6280*/  UTCHMMA tmem[UR14], gdesc[UR28], tmem[UR9], tmem[UR32], idesc[UR33], UPT ;  /* 0x00ff201c0e0079ea */ /* 0x0003e2000b800009 */
[----:B------:R1:W-:Y:S01]  /*6290*/  UTCHMMA tmem[UR4], gdesc[UR34], tmem[UR9], tmem[UR36], idesc[UR37], UPT ;  /* 0x00ff2422040079ea */ /* 0x0003e2000b800009 */
[----:B------:R-:W-:Y:S05]  /*62a0*/  @!P0 BRA `(.L_x_13) ;  /* 0x0000000000148947 */ /* 0x000fea0003800000 */
[----:B-1----:R-:W-:Y:S01]  /*62b0*/  UMOV UR4, UR7 ;  /* 0x0000000700047c82 */ /* 0x002fe20008000000 */
[----:B------:R-:W-:Y:S02]  /*62c0*/  UMOV UR5, URZ ;  /* 0x000000ff00057c82 */ /* 0x000fe40008000000 */
[----:B------:R-:W-:Y:S02]  /*62d0*/  UMOV UR4, UR4 ;  /* 0x0000000400047c82 */ /* 0x000fe40008000000 */
[----:B------:R2:W-:Y:S01]  /*62e0*/  UTCBAR [UR4], URZ ;  /* 0x000000ff040073e9 */ /* 0x0005e200080000ff */
[----:B------:R-:W-:Y:S02]  /*62f0*/  NOP ;  /* 0x0000000000007918 */ /* 0x000fe40000000000 */
.L_x_13:
[----:B-12---:R-:W-:Y:S05]  /*6300*/  BSYNC.RECONVERGENT B0 ;  /* 0x0000000000007941 */ /* 0x006fea0003800200 */
.L_x_12:
[----:B------:R-:W-:Y:S05]  /*6310*/  BRA `(.L_x_14) ;  /* 0x0000000000087947 */ /* 0x000fea0003800000 */
.L_x_11:
[----:B------:R-:W-:-:S09]  /*6320*/  UISETP.GE.AND UP2, UPT, UR11, URZ, UPT ;  /* 0x000000ff0b00728c */ /* 0x000fd2000bf46270 */
[----:B------:R-:W-:Y:S05]  /*6330*/  BRA.U !UP2, `(.L_x_15) ;  /* 0x000000590aa87547 */ /* 0x000fea000b800000 */
.L_x_14:
[----:B------:R-:W1:Y:S01]  /*6340*/  LDCU UR21, c[0x0][0x3d4] ;  /* 0x00007a80ff1577ac */ /* 0x000e620008000800 */
[----:B------:R-:W-:Y:S02]  /*6350*/  IMAD.MOV.U32 R189, RZ, RZ, RZ ;  /* 0x000000ffffbd7224 */ /* 0x000fe400078e00ff */
[----:B------:R-:W-:Y:S01]  /*6360*/  IMAD.MOV.U32 R91, RZ, RZ, -0x40 ;  /* 0xffffffc0ff5b7424 */ /* 0x000fe200078e00ff */
[----:B------:R-:W2:Y:S01]  /*6370*/  LDCU UR22, c[0x0][0x3c4] ;  /* 0x00007880ff1677ac */ /* 0x000ea20008000800 */
[----:B------:R-:W-:Y:S01]  /*6380*/  IMAD.MOV.U32 R92, RZ, RZ, -0x1 ;  /* 0xffffffffff5c7424 */ /* 0x000fe200078e00ff */
[----:B------:R-:W-:Y:S02]  /*6390*/  USHF.R.U32.HI UR20, URZ, 0x4, UR6 ;  /* 0x00000004ff147899 */ /* 0x000fe40008011606 */
[----:B------:R-:W-:Y:S02]  /*63a0*/  UIADD3 UR12, UPT, UPT, UR10, 0x8000, URZ ;  /* 0x000080000a0c7890 */ /* 0x000fe4000fffe0ff */
[----:B------:R-:W-:-:S02]  /*63b0*/  USHF.R.U32.HI UR14, URZ, 0x4, UR10 ;  /* 0x00000004ff0e7899 */ /* 0x000fc4000801160a */
[----:B------:R-:W-:Y:S02]  /*63c0*/  USGXT.U32 UR20, UR20, 0xe ;  /* 0x0000000e1414789a */ /* 0x000fe40008000000 */
[----:B------:R-:W-:Y:S02]  /*63d0*/  USHF.R.U32.HI UR26, URZ, 0x4, UR12 ;  /* 0x00000004ff1a7899 */ /* 0x000fe4000801160c */
[----:B------:R-:W-:Y:S02]  /*63e0*/  USGXT.U32 UR14, UR14, 0xe ;  /* 0x0000000e0e0e789a */ /* 0x000fe40008000000 */
[----:B------:R-:W-:Y:S02]  /*63f0*/  UIADD3 UR12, UP3, UPT, UR20, 0x2, URZ ;  /* 0x00000002140c7890 */ /* 0x000fe4000ff7e0ff */
[----:B------:R-:W-:Y:S01]  /*6400*/  USGXT.U32 UR26, UR26, 0xe ;  /* 0x0000000e1a1a789a */ /* 0x000fe20008000000 */
[----:B------:R-:W-:Y:S01]  /*6410*/  UMOV UR4, URZ ;  /* 0x000000ff00047c82 */ /* 0x000fe20008000000 */
[----:B------:R-:W-:-:S02]  /*6420*/  ULOP3.LUT UR24, UR14, 0x2000000, URZ, 0xfc, !UPT ;  /* 0x020000000e187892 */ /* 0x000fc4000f8efcff */
[----:B------:R-:W-:Y:S02]  /*6430*/  UIADD3 UR14, UP4, UPT, UR14, 0x2000080, URZ ;  /* 0x020000800e0e7890 */ /* 0x000fe4000ff9e0ff */
[----:B------:R-:W-:Y:S02]  /*6440*/  UIADD3.X UR13, UPT, UPT, UR4, 0x40004040, URZ, UP3, !UPT ;  /* 0x40004040040d7890 */ /* 0x000fe40009ffe4ff */
[----:B------:R-:W-:Y:S01]  /*6450*/  UIADD3 UR42, UP3, UPT, UR26, 0x2, URZ ;  /* 0x000000021a2a7890 */ /* 0x000fe2000ff7e0ff */
[----:B------:R-:W-:Y:S01]  /*6460*/  UMOV UR6, URZ ;  /* 0x000000ff00067c82 */ /* 0x000fe20008000000 */
[----:B-1----:R-:W-:Y:S02]  /*6470*/  USHF.L.U32 UR21, UR21, 0x6, URZ ;  /* 0x0000000615157899 */ /* 0x002fe400080006ff */
[----:B--2---:R-:W-:Y:S01]  /*6480*/  USHF.L.U32 UR22, UR22, 0x6, URZ ;  /* 0x0000000616167899 */ /* 0x004fe200080006ff */
[----:B------:R-:W-:Y:S01]  /*6490*/  UMOV UR5, URZ ;  /* 0x000000ff00057c82 */ /* 0x000fe20008000000 */
[----:B------:R-:W-:-:S02]  /*64a0*/  UIADD3.X UR15, UPT, UPT, UR6, 0x40004040, URZ, UP4, !UPT ;  /* 0x40004040060f7890 */ /* 0x000fc4000a7fe4ff */
[----:B------:R-:W-:Y:S02]  /*64b0*/  UIADD3 UR44, UP4, UPT, UR14, 0x80, URZ ;  /* 0x000000800e2c7890 */ /* 0x000fe4000ff9e0ff */
[----:B------:R-:W-:Y:S02]  /*64c0*/  UIADD3 UR40, UP5, UPT, UR14, 0x100, URZ ;  /* 0x000001000e287890 */ /* 0x000fe4000ffbe0ff */
[----:B------:R-:W-:Y:S02]  /*64d0*/  UIADD3.X UR43, UPT, UPT, UR5, 0x40004040, URZ, UP3, !UPT ;  /* 0x40004040052b7890 */ /* 0x000fe40009ffe4ff */
[----:B------:R-:W-:Y:S01]  /*64e0*/  UISETP.NE.U32.AND UP2, UPT, UR23, URZ, UPT ;  /* 0x000000ff1700728c */ /* 0x000fe2000bf45070 */
[----:B------:R-:W-:Y:S01]  /*64f0*/  UMOV UR19, 0x1 ;  /* 0x0000000100137882 */ /* 0x000fe20000000000 */
[----:B------:R-:W1:Y:S01]  /*6500*/  LDCU UR39, c[0x0][0x3a8] ;  /* 0x00007500ff2777ac */ /* 0x000e620008000800 */
[----:B------:R-:W-:Y:S02]  /*6510*/  UIADD3.X UR45, UPT, UPT, UR15, URZ, URZ, UP4, !UPT ;  /* 0x000000ff0f2d7290 */ /* 0x000fe4000a7fe4ff */
[----:B------:R-:W-:-:S02]  /*6520*/  UIADD3.X UR41, UPT, UPT, UR15, URZ, URZ, UP5, !UPT ;  /* 0x000000ff0f297290 */ /* 0x000fc4000affe4ff */
[----:B------:R-:W-:Y:S02]  /*6530*/  UIADD3.64 UR46, UPT, UPT, UR12, 0x2, URZ ;  /* 0x000000020c2e7897 */ /* 0x000fe4000fffe0ff */
[----:B------:R-:W-:Y:S02]  /*6540*/  UIADD3.64 UR48, UPT, UPT, UR12, 0x4, URZ ;  /* 0x000000040c307897 */ /* 0x000fe4000fffe0ff */
[----:B------:R-:W-:Y:S02]  /*6550*/  UIADD3.64 UR50, UPT, UPT, UR42, 0x2, URZ ;  /* 0x000000022a327897 */ /* 0x000fe4000fffe0ff */
[----:B------:R-:W-:Y:S01]  /*6560*/  UIADD3.64 UR52, UPT, UPT, UR42, 0x4, URZ ;  /* 0x000000042a347897 */ /* 0x000fe2000fffe0ff */
[----:B------:R-:W-:Y:S01]  /*6570*/  UMOV UR5, UR7 ;  /* 0x0000000700057c82 */ /* 0x000fe20008000000 */
[----:B------:R-:W-:Y:S01]  /*6580*/  UMOV UR23, UR22 ;  /* 0x0000001600177c82 */ /* 0x000fe20008000000 */
[----:B------:R-:W-:-:S09]  /*6590*/  UMOV UR25, UR21 ;  /* 0x0000001500197c82 */ /* 0x000fd20008000000 */
.L_x_20:
[----:B0-----:R-:W2:Y:S04]  /*65a0*/  LDL.64 R8, [R1+0x10] ;  /* 0x0000100001087983 */ /* 0x001ea80000100a00 */
[----:B------:R-:W3:Y:S01]  /*65b0*/  LDL.64 R28, [R1+0x8] ;  /* 0x00000800011c7983 */ /* 0x000ee20000100a00 */
[----:B------:R-:W-:Y:S02]  /*65c0*/  IMAD.U32 R4, RZ, RZ, UR23 ;  /* 0x00000017ff047e24 */ /* 0x000fe4000f8e00ff */
[----:B------:R-:W-:Y:S01]  /*65d0*/  IMAD.U32 R7, RZ, RZ, UR23 ;  /* 0x00000017ff077e24 */ /* 0x000fe2000f8e00ff */
[----:B------:R-:W4:Y:S01]  /*65e0*/  LDL.64 R36, [R1] ;  /* 0x0000000001247983 */ /* 0x000f220000100a00 */
[----:B------:R-:W-:Y:S02]  /*65f0*/  IMAD.U32 R15, RZ, RZ, UR23 ;  /* 0x00000017ff0f7e24 */ /* 0x000fe4000f8e00ff */
[----:B------:R-:W-:-:S02]  /*6600*/  IMAD.U32 R11, RZ, RZ, UR23 ;  /* 0x00000017ff0b7e24 */ /* 0x000fc4000f8e00ff */
[----:B------:R-:W-:Y:S02]  /*6610*/  IMAD.U32 R13, RZ, RZ, UR23 ;  /* 0x00000017ff0d7e24 */ /* 0x000fe4000f8e00ff */
[----:B------:R-:W-:Y:S02]  /*6620*/  IMAD.U32 R17, RZ, RZ, UR23 ;  /* 0x00000017ff117e24 */ /* 0x000fe4000f8e00ff */
[----:B------:R-:W-:Y:S02]  /*6630*/  IMAD.U32 R19, RZ, RZ, UR23 ;  /* 0x00000017ff137e24 */ /* 0x000fe4000f8e00ff */
[----:B------:R-:W-:Y:S01]  /*6640*/  IMAD.U32 R20, RZ, RZ, UR23 ;  /* 0x00000017ff147e24 */ /* 0x000fe2000f8e00ff */
[----:B------:R-:W-:Y:S01]  /*6650*/  MOV R25, UR23 ;  /* 0x0000001700197c02 */ /* 0x000fe20008000f00 */
[----:B------:R-:W-:-:S04]  /*6660*/  IMAD.WIDE R14, R15, 0x2, R168 ;  /* 0x000000020f0e7825 */ /* 0x000fc800078e02a8 */
[----:B------:R-:W-:Y:S02]  /*6670*/  IMAD.U32 R23, RZ, RZ, UR23 ;  /* 0x00000017ff177e24 */ /* 0x000fe4000f8e00ff */
[----:B------:R-:W-:Y:S01]  /*6680*/  IMAD.WIDE R6, R7, 0x2, R248 ;  /* 0x0000000207067825 */ /* 0x000fe200078e02f8 */
[----:B------:R0:W5:Y:S03]  /*6690*/  LDG.E.U16 R14, desc[UR30][R14.64] ;  /* 0x0000001e0e0e7981 */ /* 0x000166000c1e1500 */
[----:B------:R-:W-:Y:S02]  /*66a0*/  IMAD.WIDE R10, R11, 0x2, R208 ;  /* 0x000000020b0a7825 */ /* 0x000fe400078e02d0 */
[----:B------:R-:W5:Y:S02]  /*66b0*/  LDG.E.U16 R6, desc[UR30][R6.64] ;  /* 0x0000001e06067981 */ /* 0x000f64000c1e1500 */
[----:B------:R-:W-:-:S02]  /*66c0*/  IMAD.WIDE R12, R13, 0x2, R176 ;  /* 0x000000020d0c7825 */ /* 0x000fc400078e02b0 */
[----:B------:R-:W5:Y:S02]  /*66d0*/  LDG.E.U16 R10, desc[UR30][R10.64] ;  /* 0x0000001e0a0a7981 */ /* 0x000f64000c1e1500 */
[----:B------:R-:W-:Y:S02]  /*66e0*/  IMAD.WIDE R16, R17, 0x2, R160 ;  /* 0x0000000211107825 */ /* 0x000fe400078e02a0 */
[----:B------:R-:W5:Y:S02]  /*66f0*/  LDG.E.U16 R12, desc[UR30][R12.64] ;  /* 0x0000001e0c0c7981 */ /* 0x000f64000c1e1500 */
[----:B------:R-:W-:Y:S02]  /*6700*/  IMAD.WIDE R18, R19, 0x2, R144 ;  /* 0x0000000213127825 */ /* 0x000fe400078e0290 */
[----:B------:R-:W5:Y:S02]  /*6710*/  LDG.E.U16 R16, desc[UR30][R16.64] ;  /* 0x0000001e10107981 */ /* 0x000f64000c1e1500 */
[----:B------:R-:W-:-:S02]  /*6720*/  IMAD.U32 R27, RZ, RZ, UR23 ;  /* 0x00000017ff1b7e24 */ /* 0x000fc4000f8e00ff */
[----:B------:R-:W-:Y:S01]  /*6730*/  IMAD.WIDE R22, R23, 0x2, R246 ;  /* 0x0000000217167825 */ /* 0x000fe200078e02f6 */
[----:B------:R-:W5:Y:S03]  /*6740*/  LDG.E.U16 R18, desc[UR30][R18.64] ;  /* 0x0000001e12127981 */ /* 0x000f66000c1e1500 */
[----:B------:R-:W-:Y:S01]  /*6750*/  IMAD.U32 R31, RZ, RZ, UR23 ;  /* 0x00000017ff1f7e24 */ /* 0x000fe2000f8e00ff */
[----:B------:R1:W5:Y:S01]  /*6760*/  LDG.E.U16 R7, desc[UR30][R22.64] ;  /* 0x0000001e16077981 */ /* 0x000362000c1e1500 */
[----:B------:R-:W-:-:S04]  /*6770*/  IMAD.WIDE R24, R25, 0x2, R220 ;  /* 0x0000000219187825 */ /* 0x000fc800078e02dc */
[----:B------:R-:W-:Y:S02]  /*6780*/  IMAD.U32 R33, RZ, RZ, UR23 ;  /* 0x00000017ff217e24 */ /* 0x000fe4000f8e00ff */
[----:B------:R-:W-:-:S04]  /*6790*/  IMAD.WIDE R26, R27, 0x2, R204 ;  /* 0x000000021b1a7825 */ /* 0x000fc800078e02cc */
[----:B------:R-:W-:Y:S01]  /*67a0*/  IMAD.U32 R35, RZ, RZ, UR23 ;  /* 0x00000017ff237e24 */ /* 0x000fe2000f8e00ff */
[----:B------:R1:W5:Y:S01]  /*67b0*/  LDG.E.U16 R11, desc[UR30][R26.64] ;  /* 0x0000001e1a0b7981 */ /* 0x000362000c1e1500 */
[----:B0-----:R-:W-:Y:S02]  /*67c0*/  IMAD.U32 R15, RZ, RZ, UR23 ;  /* 0x00000017ff0f7e24 */ /* 0x001fe4000f8e00ff */
[----:B------:R-:W-:-:S04]  /*67d0*/  IMAD.WIDE R30, R31, 0x2, R166 ;  /* 0x000000021f1e7825 */ /* 0x000fc800078e02a6 */
[----:B------:R-:W-:-:S04]  /*67e0*/  IMAD.WIDE R32, R33, 0x2, R158 ;  /* 0x0000000221207825 */ /* 0x000fc800078e029e */
[----:B------:R-:W-:Y:S01]  /*67f0*/  IMAD.WIDE R34, R35, 0x2, R142 ;  /* 0x0000000223227825 */ /* 0x000fe200078e028e */
[----:B------:R0:W5:Y:S04]  /*6800*/  LDG.E.U16 R17, desc[UR30][R32.64] ;  /* 0x0000001e20117981 */ /* 0x000168000c1e1500 */
[----:B------:R0:W5:Y:S01]  /*6810*/  LDG.E.U16 R19, desc[UR30][R34.64] ;  /* 0x0000001e22137981 */ /* 0x000162000c1e1500 */
[----:B-1----:R-:W-:Y:S02]  /*6820*/  IMAD.U32 R23, RZ, RZ, UR23 ;  /* 0x00000017ff177e24 */ /* 0x002fe4000f8e00ff */
[----:B------:R-:W-:Y:S02]  /*6830*/  IMAD.U32 R39, RZ, RZ, UR23 ;  /* 0x00000017ff277e24 */ /* 0x000fe4000f8e00ff */
[----:B------:R-:W-:-:S04]  /*6840*/  IMAD.WIDE R22, R23, 0x2, R244 ;  /* 0x0000000217167825 */ /* 0x000fc800078e02f4 */
[----:B------:R-:W-:Y:S02]  /*6850*/  IMAD.WIDE R38, R39, 0x2, R242 ;  /* 0x0000000227267825 */ /* 0x000fe400078e02f2 */
[----:B------:R-:W5:Y:S02]  /*6860*/  LDG.E.U16 R23, desc[UR30][R22.64] ;  /* 0x0000001e16177981 */ /* 0x000f64000c1e1500 */
[----:B------:R-:W-:Y:S02]  /*6870*/  IMAD.U32 R27, RZ, RZ, UR23 ;  /* 0x00000017ff1b7e24 */ /* 0x000fe4000f8e00ff */
[----:B0-----:R-:W-:Y:S02]  /*6880*/  IMAD.U32 R33, RZ, RZ, UR23 ;  /* 0x00000017ff217e24 */ /* 0x001fe4000f8e00ff */
[----:B------:R-:W-:Y:S02]  /*6890*/  IMAD.U32 R35, RZ, RZ, UR23 ;  /* 0x00000017ff237e24 */ /* 0x000fe4000f8e00ff */
[----:B------:R-:W-:-:S02]  /*68a0*/  IMAD.U32 R45, RZ, RZ, UR23 ;  /* 0x00000017ff2d7e24 */ /* 0x000fc4000f8e00ff */
[----:B------:R-:W-:Y:S02]  /*68b0*/  IMAD.U32 R47, RZ, RZ, UR23 ;  /* 0x00000017ff2f7e24 */ /* 0x000fe4000f8e00ff */
[----:B------:R-:W-:Y:S02]  /*68c0*/  IMAD.U32 R49, RZ, RZ, UR23 ;  /* 0x00000017ff317e24 */ /* 0x000fe4000f8e00ff */
[----:B------:R-:W-:Y:S02]  /*68d0*/  IMAD.U32 R51, RZ, RZ, UR23 ;  /* 0x00000017ff337e24 */ /* 0x000fe4000f8e00ff */
[----:B------:R-:W-:Y:S02]  /*68e0*/  IMAD.U32 R41, RZ, RZ, UR23 ;  /* 0x00000017ff297e24 */ /* 0x000fe4000f8e00ff */
[----:B------:R-:W-:Y:S02]  /*68f0*/  IMAD.U32 R43, RZ, RZ, UR23 ;  /* 0x00000017ff2b7e24 */ /* 0x000fe4000f8e00ff */
[----:B------:R-:W-:-:S04]  /*6900*/  IMAD.WIDE R26, R27, 0x2, R180 ;  /* 0x000000021b1a7825 */ /* 0x000fc800078e02b4 */
[----:B------:R-:W-:Y:S02]  /*6910*/  IMAD.WIDE R32, R33, 0x2, R156 ;  /* 0x0000000221207825 */ /* 0x000fe400078e029c */
[----:B------:R-:W5:Y:S02]  /*6920*/  LDG.E.U16 R27, desc[UR30][R26.64] ;  /* 0x0000001e1a1b7981 */ /* 0x000f64000c1e1500 */
[----:B------:R-:W-:Y:S02]  /*6930*/  IMAD.WIDE R34, R35, 0x2, R140 ;  /* 0x0000000223227825 */ /* 0x000fe400078e028c */
[----:B------:R-:W5:Y:S02]  /*6940*/  LDG.E.U16 R33, desc[UR30][R32.64] ;  /* 0x0000001e20217981 */ /* 0x000f64000c1e1500 */
        /* <DEDUP_REMOVED lines=8> */
[----:B--2---:R-:W-:-:S04]  /*69d0*/  IMAD.WIDE R4, R4, 0x2, R8 ;  /* 0x0000000204047825 */ /* 0x004fc800078e0208 */
[----:B------:R-:W-:Y:S02]  /*69e0*/  IMAD.U32 R9, RZ, RZ, UR23 ;  /* 0x00000017ff097e24 */ /* 0x000fe4000f8e00ff */
[----:B---3--:R-:W-:Y:S01]  /*69f0*/  IMAD.WIDE R20, R20, 0x2, R28 ;  /* 0x0000000214147825 */ /* 0x008fe200078e021c */
[----:B------:R-:W2:Y:S03]  /*6a00*/  LDG.E.U16 R4, desc[UR30][R4.64] ;  /* 0x0000001e04047981 */ /* 0x000ea6000c1e1500 */
[----:B------:R-:W-:-:S04]  /*6a10*/  IMAD.WIDE R8, R9, 0x2, R240 ;  /* 0x0000000209087825 */ /* 0x000fc800078e02f0 */
[----:B------:R-:W-:Y:S02]  /*6a20*/  IMAD.U32 R29, RZ, RZ, UR23 ;  /* 0x00000017ff1d7e24 */ /* 0x000fe4000f8e00ff */
[----:B------:R-:W3:Y:S02]  /*6a30*/  LDG.E.U16 R8, desc[UR30][R8.64] ;  /* 0x0000001e08087981 */ /* 0x000ee4000c1e1500 */
[----:B------:R-:W-:Y:S02]  /*6a40*/  IMAD.WIDE R28, R29, 0x2, R174 ;  /* 0x000000021d1c7825 */ /* 0x000fe400078e02ae */
[----:B------:R4:W3:Y:S04]  /*6a50*/  LDG.E.U16 R5, desc[UR30][R20.64] ;  /* 0x0000001e14057981 */ /* 0x0008e8000c1e1500 */
[----:B------:R0:W3:Y:S04]  /*6a60*/  LDG.E.U16 R13, desc[UR30][R28.64] ;  /* 0x0000001e1c0d7981 */ /* 0x0000e8000c1e1500 */
[----:B------:R1:W3:Y:S01]  /*6a70*/  LDG.E.U16 R9, desc[UR30][R24.64] ;  /* 0x0000001e18097981 */ /* 0x0002e2000c1e1500 */
[----:B----4-:R-:W-:-:S03]  /*6a80*/  IMAD.WIDE R20, R15, 0x2, R36 ;  /* 0x000000020f147825 */ /* 0x010fc600078e0224 */
[----:B------:R4:W3:Y:S01]  /*6a90*/  LDG.E.U16 R15, desc[UR30][R30.64] ;  /* 0x0000001e1e0f7981 */ /* 0x0008e2000c1e1500 */
[----:B------:R-:W-:Y:S02]  /*6aa0*/  IMAD.U32 R37, RZ, RZ, UR23 ;  /* 0x00000017ff257e24 */ /* 0x000fe4000f8e00ff */
[----:B0-----:R-:W-:Y:S01]  /*6ab0*/  IMAD.U32 R29, RZ, RZ, UR23 ;  /* 0x00000017ff1d7e24 */ /* 0x001fe2000f8e00ff */
[----:B------:R-:W3:Y:S01]  /*6ac0*/  LDG.E.U16 R21, desc[UR30][R20.64] ;  /* 0x0000001e14157981 */ /* 0x000ee2000c1e1500 */
[----:B-1----:R-:W-:-:S04]  /*6ad0*/  IMAD.U32 R25, RZ, RZ, UR23 ;  /* 0x00000017ff197e24 */ /* 0x002fc8000f8e00ff */
[----:B------:R-:W-:-:S04]  /*6ae0*/  IMAD.WIDE R24, R25, 0x2, R218 ;  /* 0x0000000219187825 */ /* 0x000fc800078e02da */
[C---:B----4-:R-:W-:Y:S02]  /*6af0*/  IMAD.WIDE R30, R37.reuse, 0x2, R164 ;  /* 0x00000002251e7825 */ /* 0x050fe400078e02a4 */
[----:B------:R-:W4:Y:S02]  /*6b00*/  LDG.E.U16 R25, desc[UR30][R24.64] ;  /* 0x0000001e18197981 */ /* 0x000f24000c1e1500 */
[----:B------:R-:W-:Y:S02]  /*6b10*/  IMAD.WIDE R36, R37, 0x2, R250 ;  /* 0x0000000225247825 */ /* 0x000fe400078e02fa */
[----:B------:R-:W4:Y:S02]  /*6b20*/  LDG.E.U16 R31, desc[UR30][R30.64] ;  /* 0x0000001e1e1f7981 */ /* 0x000f24000c1e1500 */
[----:B------:R-:W-:Y:S02]  /*6b30*/  IMAD.WIDE R28, R29, 0x2, R172 ;  /* 0x000000021d1c7825 */ /* 0x000fe400078e02ac */
[----:B------:R0:W4:Y:S04]  /*6b40*/  LDG.E.U16 R22, desc[UR30][R36.64] ;  /* 0x0000001e24167981 */ /* 0x000128000c1e1500 */
[----:B------:R1:W4:Y:S04]  /*6b50*/  LDG.E.U16 R24, desc[UR30][R38.64] ;  /* 0x0000001e26187981 */ /* 0x000328000c1e1500 */
[----:B------:R-:W4:Y:S01]  /*6b60*/  LDG.E.U16 R29, desc[UR30][R28.64] ;  /* 0x0000001e1c1d7981 */ /* 0x000f22000c1e1500 */
[----:B0-----:R-:W-:-:S04]  /*6b70*/  IMAD.WIDE R36, R49, 0x2, R146 ;  /* 0x0000000231247825 */ /* 0x001fc800078e0292 */
[----:B-1----:R-:W-:Y:S02]  /*6b80*/  IMAD.WIDE R38, R51, 0x2, R138 ;  /* 0x0000000233267825 */ /* 0x002fe400078e028a */
[----:B------:R0:W4:Y:S04]  /*6b90*/  LDG.E.U16 R36, desc[UR30][R36.64] ;  /* 0x0000001e24247981 */ /* 0x000128000c1e1500 */
[----:B------:R-:W4:Y:S04]  /*6ba0*/  LDG.E.U16 R28, desc[UR30][R42.64] ;  /* 0x0000001e2a1c7981 */ /* 0x000f28000c1e1500 */
[----:B------:R1:W4:Y:S01]  /*6bb0*/  LDG.E.U16 R38, desc[UR30][R38.64] ;  /* 0x0000001e26267981 */ /* 0x000322000c1e1500 */
[----:B------:R-:W-:-:S03]  /*6bc0*/  LOP3.LUT R55, R3, 0x20, RZ, 0x3c, !PT ;  /* 0x0000002003377812 */ /* 0x000fc600078e3cff */
[----:B-----5:R-:W-:Y:S04]  /*6bd0*/  STS.U16 [R3+UR10+0x6400], R6 ;  /* 0x0064000603007988 */ /* 0x020fe8000800040a */
[----:B------:R-:W-:Y:S04]  /*6be0*/  STS.U16 [R3+UR10+0x6c00], R10 ;  /* 0x006c000a03007988 */ /* 0x000fe8000800040a */
[----:B------:R-:W-:Y:S04]  /*6bf0*/  STS.U16 [R3+UR10+0x7000], R12 ;  /* 0x0070000c03007988 */ /* 0x000fe8000800040a */
[----:B------:R-:W-:Y:S04]  /*6c00*/  STS.U16 [R3+UR10+0x7400], R14 ;  /* 0x0074000e03007988 */ /* 0x000fe8000800040a */
[----:B------:R-:W-:Y:S04]  /*6c10*/  STS.U16 [R3+UR10+0x7800], R16 ;  /* 0x0078001003007988 */ /* 0x000fe8000800040a */
[----:B------:R-:W-:Y:S01]  /*6c20*/  STS.U16 [R3+UR10+0x7c00], R18 ;  /* 0x007c001203007988 */ /* 0x000fe2000800040a */
[----:B------:R-:W-:-:S02]  /*6c30*/  IADD3 RZ, P0, PT, R91, 0x81, RZ ;  /* 0x000000815bff7810 */ /* 0x000fc40007f1e0ff */
[C---:B------:R-:W-:Y:S02]  /*6c40*/  IADD3 RZ, P1, PT, R91.reuse, 0x80, RZ ;  /* 0x000000805bff7810 */ /* 0x040fe40007f3e0ff */
[C---:B------:R-:W-:Y:S01]  /*6c50*/  IADD3 RZ, P4, PT, R91.reuse, 0x82, RZ ;  /* 0x000000825bff7810 */ /* 0x040fe20007f9e0ff */
[--C-:B------:R-:W-:Y:S01]  /*6c60*/  IMAD.X R192, RZ, RZ, R92.reuse, P0 ;  /* 0x000000ffffc07224 */ /* 0x100fe200000e065c */
[C---:B------:R-:W-:Y:S01]  /*6c70*/  IADD3 RZ, P2, PT, R91.reuse, 0x83, RZ ;  /* 0x000000835bff7810 */ /* 0x040fe20007f5e0ff */
[--C-:B------:R-:W-:Y:S01]  /*6c80*/  IMAD.X R20, RZ, RZ, R92.reuse, P1 ;  /* 0x000000ffff147224 */ /* 0x100fe200008e065c */
[C---:B------:R-:W-:Y:S02]  /*6c90*/  IADD3 RZ, P0, PT, R91.reuse, 0x85, RZ ;  /* 0x000000855bff7810 */ /* 0x040fe40007f1e0ff */
[C---:B------:R-:W-:Y:S01]  /*6ca0*/  IADD3 RZ, P1, PT, R91.reuse, 0x84, RZ ;  /* 0x000000845bff7810 */ /* 0x040fe20007f3e0ff */
[--C-:B------:R-:W-:Y:S01]  /*6cb0*/  IMAD.X R193, RZ, RZ, R92.reuse, P4 ;  /* 0x000000ffffc17224 */ /* 0x100fe200020e065c */
        /* <DEDUP_REMOVED lines=16> */
[C---:B------:R-:W-:Y:S01]  /*6dc0*/  IADD3 R186, P4, PT, R91.reuse, 0x8e, RZ ;  /* 0x0000008e5bba7810 */ /* 0x040fe20007f9e0ff */
        /* <DEDUP_REMOVED lines=21> */
[----:B------:R-:W-:Y:S01]  /*6f20*/  IADD3 R198, P1, PT, R91, 0x98, RZ ;  /* 0x000000985bc67810 */ /* 0x000fe20007f3e0ff */
[----:B------:R-:W-:Y:S01]  /*6f30*/  UMOV UR6, 0x1 ;  /* 0x0000000100067882 */ /* 0x000fe20000000000 */
[----:B------:R-:W-:Y:S01]  /*6f40*/  IMAD.X R185, RZ, RZ, R92, P4 ;  /* 0x000000ffffb97224 */ /* 0x000fe200020e065c */
[----:B------:R-:W-:-:S04]  /*6f50*/  @!UP1 UIADD3 UR6, UPT, UPT, -UR6, 0x100000, URZ ;  /* 0x0010000006069890 */ /* 0x000fc8000fffe1ff */
[----:B------:R-:W-:Y:S02]  /*6f60*/  @!UP1 USHF.L.U32 UR7, UR6, 0xb, URZ ;  /* 0x0000000b06079899 */ /* 0x000fe400080006ff */
[----:B------:R-:W-:Y:S01]  /*6f70*/  @!UP1 USHF.L.U32 UR6, UR6, 0x1, URZ ;  /* 0x0000000106069899 */ /* 0x000fe200080006ff */
[--C-:B------:R-:W-:Y:S01]  /*6f80*/  IMAD.X R184, RZ, RZ, R92.reuse, P0 ;  /* 0x000000ffffb87224 */ /* 0x100fe200000e065c */
[----:B------:R-:W-:Y:S01]  /*6f90*/  IADD3.X R229, PT, PT, RZ, R92, RZ, P2, !PT ;  /* 0x0000005cffe57210 */ /* 0x000fe200017fe4ff */
[----:B------:R-:W-:Y:S01]  /*6fa0*/  IMAD.X R226, RZ, RZ, R92, P1 ;  /* 0x000000ffffe27224 */ /* 0x000fe200008e065c */
[C---:B------:R-:W-:Y:S02]  /*6fb0*/  IADD3 R202, P4, PT, R91.reuse, 0x9a, RZ ;  /* 0x0000009a5bca7810 */ /* 0x040fe40007f9e0ff */
[C---:B------:R-:W-:Y:S02]  /*6fc0*/  IADD3 R194, P2, PT, R91.reuse, 0x9b, RZ ;  /* 0x0000009b5bc27810 */ /* 0x040fe40007f5e0ff */
[----:B------:R-:W-:-:S02]  /*6fd0*/  IADD3 R41, P3, PT, R91, 0xb5, RZ ;  /* 0x000000b55b297810 */ /* 0x000fc40007f7e0ff */
[C---:B0-----:R-:W-:Y:S02]  /*6fe0*/  IADD3 R37, P0, PT, R91.reuse, 0xb0, RZ ;  /* 0x000000b05b257810 */ /* 0x041fe40007f1e0ff */
[----:B------:R-:W-:Y:S01]  /*6ff0*/  IADD3 R207, P1, PT, R91, 0x9c, RZ ;  /* 0x0000009c5bcf7810 */ /* 0x000fe20007f3e0ff */
[--C-:B------:R-:W-:Y:S01]  /*7000*/  IMAD.X R225, RZ, RZ, R92.reuse, P4 ;  /* 0x000000ffffe17224 */ /* 0x100fe200020e065c */
[----:B------:R-:W-:Y:S01]  /*7010*/  ISETP.GT.U32.AND P5, PT, R41, R2, PT ;  /* 0x000000022900720c */ /* 0x000fe20003fa4070 */
[--C-:B------:R-:W-:Y:S01]  /*7020*/  IMAD.X R200, RZ, RZ, R92.reuse, P2 ;  /* 0x000000ffffc87224 */ /* 0x100fe200010e065c */
[C---:B-1----:R-:W-:Y:S01]  /*7030*/  IADD3 R39, P4, PT, R91.reuse, 0xb1, RZ ;  /* 0x000000b15b277810 */ /* 0x042fe20007f9e0ff */
[--C-:B------:R-:W-:Y:S01]  /*7040*/  IMAD.X R30, RZ, RZ, R92.reuse, P0 ;  /* 0x000000ffff1e7224 */ /* 0x100fe200000e065c */
[C---:B------:R-:W-:Y:S01]  /*7050*/  IADD3 R41, P2, PT, R91.reuse, 0xb2, RZ ;  /* 0x000000b25b297810 */ /* 0x040fe20007f5e0ff */
[----:B------:R-:W-:Y:S01]  /*7060*/  IMAD.X R191, RZ, RZ, R92, P1 ;  /* 0x000000ffffbf7224 */ /* 0x000fe200008e065c */
[----:B------:R-:W-:-:S02]  /*7070*/  IADD3 R43, P0, PT, R91, 0xb3, RZ ;  /* 0x000000b35b2b7810 */ /* 0x000fc40007f1e0ff */
[----:B------:R-:W-:Y:S01]  /*7080*/  IADD3 R45, P1, PT, R91, 0xb4, RZ ;  /* 0x000000b45b2d7810 */ /* 0x000fe20007f3e0ff */
[--C-:B------:R-:W-:Y:S02]  /*7090*/  IMAD.X R32, RZ, RZ, R92.reuse, P4 ;  /* 0x000000ffff207224 */ /* 0x100fe400020e065c */
[--C-:B------:R-:W-:Y:S01]  /*70a0*/  IMAD.X R34, RZ, RZ, R92.reuse, P2 ;  /* 0x000000ffff227224 */ /* 0x100fe200010e065c */
[-C--:B------:R-:W-:Y:S01]  /*70b0*/  ISETP.GT.U32.AND P4, PT, R45, R2.reuse, PT ;  /* 0x000000022d00720c */ /* 0x080fe20003f84070 */
[--C-:B------:R-:W-:Y:S01]  /*70c0*/  IMAD.X R40, RZ, RZ, R92.reuse, P0 ;  /* 0x000000ffff287224 */ /* 0x100fe200000e065c */
[C---:B------:R-:W-:Y:S02]  /*70d0*/  IADD3 R47, P2, PT, R91.reuse, 0xb7, RZ ;  /* 0x000000b75b2f7810 */ /* 0x040fe40007f5e0ff */
[----:B------:R-:W-:Y:S01]  /*70e0*/  IADD3 R45, P0, PT, R91, 0xb6, RZ ;  /* 0x000000b65b2d7810 */ /* 0x000fe20007f1e0ff */
[--C-:B------:R-:W-:Y:S01]  /*70f0*/  IMAD.X R42, RZ, RZ, R92.reuse, P1 ;  /* 0x000000ffff2a7224 */ /* 0x100fe200008e065c */
[-C--:B------:R-:W-:Y:S01]  /*7100*/  ISETP.GT.U32.AND P1, PT, R47, R2.reuse, PT ;  /* 0x000000022f00720c */ /* 0x080fe20003f24070 */
[--C-:B------:R-:W-:Y:S01]  /*7110*/  IMAD.X R48, RZ, RZ, R92.reuse, P3 ;  /* 0x000000ffff307224 */ /* 0x100fe200018e065c */
[C---:B------:R-:W-:Y:S01]  /*7120*/  IADD3 R47, P3, PT, R91.reuse, 0xbc, RZ ;  /* 0x000000bc5b2f7810 */ /* 0x040fe20007f7e0ff */
[--C-:B------:R-:W-:Y:S01]  /*7130*/  IMAD.X R50, RZ, RZ, R92.reuse, P0 ;  /* 0x000000ffff327224 */ /* 0x100fe200000e065c */
[----:B------:R-:W-:Y:S01]  /*7140*/  IADD3 R49, P0, PT, R91, 0xbd, RZ ;  /* 0x000000bd5b317810 */ /* 0x000fe20007f1e0ff */
[--C-:B------:R-:W-:Y:S01]  /*7150*/  IMAD.X R52, RZ, RZ, R92.reuse, P2 ;  /* 0x000000ffff347224 */ /* 0x100fe200010e065c */
[----:B------:R-:W-:Y:S01]  /*7160*/  ISETP.GT.U32.AND P2, PT, R45, R2, PT ;  /* 0x000000022d00720c */ /* 0x000fe20003f44070 */
[--C-:B------:R-:W-:Y:S01]  /*7170*/  IMAD.X R53, RZ, RZ, R92.reuse, P3 ;  /* 0x000000ffff357224 */ /* 0x100fe200018e065c */
[C---:B------:R-:W-:Y:S01]  /*7180*/  IADD3 R45, P3, PT, R91.reuse, 0xbe, RZ ;  /* 0x000000be5b2d7810 */ /* 0x040fe20007f7e0ff */
[----:B------:R-:W-:Y:S01]  /*7190*/  IMAD.X R54, RZ, RZ, R92, P0 ;  /* 0x000000ffff367224 */ /* 0x000fe200000e065c */
[----:B------:R-:W-:-:S02]  /*71a0*/  IADD3 R51, P0, PT, R91, 0xbf, RZ ;  /* 0x000000bf5b337810 */ /* 0x000fc40007f1e0ff */
[----:B------:R-:W-:Y:S01]  /*71b0*/  ISETP.GT.U32.AND.EX P5, PT, R48, RZ, PT, P5 ;  /* 0x000000ff3000720c */ /* 0x000fe20003fa4150 */
[--C-:B------:R-:W-:Y:S01]  /*71c0*/  IMAD.X R48, RZ, RZ, R92.reuse, P3 ;  /* 0x000000ffff307224 */ /* 0x100fe200018e065c */
[----:B------:R-:W-:Y:S02]  /*71d0*/  ISETP.GT.U32.AND.EX P4, PT, R42, RZ, PT, P4 ;  /* 0x000000ff2a00720c */ /* 0x000fe40003f84140 */
[-C--:B------:R-:W-:Y:S01]  /*71e0*/  ISETP.GT.U32.AND P3, PT, R39, R2.reuse, PT ;  /* 0x000000022700720c */ /* 0x080fe20003f64070 */
[----:B------:R-:W-:Y:S01]  /*71f0*/  IMAD.X R39, RZ, RZ, R92, P0 ;  /* 0x000000ffff277224 */ /* 0x000fe200000e065c */
[----:B------:R-:W-:Y:S02]  /*7200*/  SEL R149, RZ, 0x4, !P5 ;  /* 0x00000004ff957807 */ /* 0x000fe40006800000 */
[-C--:B------:R-:W-:Y:S02]  /*7210*/  ISETP.GT.U32.AND P0, PT, R37, R2.reuse, PT ;  /* 0x000000022500720c */ /* 0x080fe40003f04070 */
[----:B------:R-:W-:-:S02]  /*7220*/  ISETP.GT.U32.AND P5, PT, R43, R2, PT ;  /* 0x000000022b00720c */ /* 0x000fc40003fa4070 */
[----:B------:R-:W-:Y:S02]  /*7230*/  ISETP.GT.U32.AND.EX P1, PT, R52, RZ, PT, P1 ;  /* 0x000000ff3400720c */ /* 0x000fe40003f24110 */
[----:B------:R-:W-:Y:S01]  /*7240*/  ISETP.GT.U32.AND.EX P2, PT, R50, RZ, PT, P2 ;  /* 0x000000ff3200720c */ /* 0x000fe20003f44120 */
[----:B--2---:R-:W-:Y:S04]  /*7250*/  STS.U16 [R3+UR10+0x6000], R4 ;  /* 0x0060000403007988 */ /* 0x004fe8000800040a */
[----:B---3--:R-:W-:Y:S04]  /*7260*/  STS.U16 [R3+UR10+0x6800], R8 ;  /* 0x0068000803007988 */ /* 0x008fe8000800040a */
[----:B------:R-:W-:Y:S04]  /*7270*/  STS.U16 [R55+UR10+0x6100], R5 ;  /* 0x0061000537007988 */ /* 0x000fe8000800040a */
[----:B------:R-:W-:Y:S04]  /*7280*/  STS.U16 [R55+UR10+0x6500], R7 ;  /* 0x0065000737007988 */ /* 0x000fe8000800040a */
[----:B------:R-:W-:Y:S04]  /*7290*/  STS.U16 [R55+UR10+0x6900], R9 ;  /* 0x0069000937007988 */ /* 0x000fe8000800040a */
[----:B------:R-:W-:Y:S04]  /*72a0*/  STS.U16 [R55+UR10+0x6d00], R11 ;  /* 0x006d000b37007988 */ /* 0x000fe8000800040a */
[----:B------:R-:W-:Y:S04]  /*72b0*/  STS.U16 [R55+UR10+0x7100], R13 ;  /* 0x0071000d37007988 */ /* 0x000fe8000800040a */
[----:B------:R-:W-:Y:S04]  /*72c0*/  STS.U16 [R55+UR10+0x7500], R15 ;  /* 0x0075000f37007988 */ /* 0x000fe8000800040a */
[----:B------:R-:W-:Y:S04]  /*72d0*/  STS.U16 [R55+UR10+0x7900], R17 ;  /* 0x0079001137007988 */ /* 0x000fe8000800040a */
[----:B------:R0:W-:Y:S02]  /*72e0*/  STS.U16 [R55+UR10+0x7d00], R19 ;  /* 0x007d001337007988 */ /* 0x0001e4000800040a */
[----:B0-----:R-:W0:Y:S02]  /*72f0*/  S2R R55, SR_TID.X ;  /* 0x0000000000377919 */ /* 0x001e240000002100 */
[----:B------:R1:W-:Y:S04]  /*7300*/  STS.U16 [R252+UR10+0x6200], R21 ;  /* 0x00620015fc007988 */ /* 0x0003e8000800040a */
[----:B------:R1:W-:Y:S04]  /*7310*/  STS.U16 [R252+UR10+0x6600], R23 ;  /* 0x00660017fc007988 */ /* 0x0003e8000800040a */
[----:B----4-:R1:W-:Y:S04]  /*7320*/  STS.U16 [R252+UR10+0x6a00], R25 ;  /* 0x006a0019fc007988 */ /* 0x0103e8000800040a */
[----:B------:R1:W-:Y:S01]  /*7330*/  STS.U16 [R252+UR10+0x6e00], R27 ;  /* 0x006e001bfc007988 */ /* 0x0003e2000800040a */
[----:B0-----:R-:W-:-:S03]  /*7340*/  LOP3.LUT P6, RZ, R55, 0x7f, RZ, 0xc0, !PT ;  /* 0x0000007f37ff7812 */ /* 0x001fc600078cc0ff */
[----:B------:R1:W-:Y:S04]  /*7350*/  STS.U16 [R252+UR10+0x7200], R29 ;  /* 0x0072001dfc007988 */ /* 0x0003e8000800040a */
[----:B------:R1:W-:Y:S04]  /*7360*/  STS.U16 [R252+UR10+0x7600], R31 ;  /* 0x0076001ffc007988 */ /* 0x0003e8000800040a */
[----:B------:R1:W-:Y:S02]  /*7370*/  STS.U16 [R252+UR10+0x7a00], R33 ;  /* 0x007a0021fc007988 */ /* 0x0003e4000800040a */
[----:B------:R-:W-:-:S02]  /*7380*/  VOTEU.ALL UP3, P6 ;  /* 0x0000000000ff7886 */ /* 0x000fc40003060000 */
        /* <DEDUP_REMOVED lines=9> */
[----:B------:R0:W-:Y:S06]  /*7420*/  MEMBAR.ALL.CTA ;  /* 0x0000000000007992 */ /* 0x0001ec0000008000 */
[----:B0-----:R-:W-:Y:S04]  /*7430*/  FENCE.VIEW.ASYNC.S ;  /* 0x00000000000073c6 */ /* 0x001fe80000000000 */
[----:B------:R-:W0:Y:S02]  /*7440*/  FENCE.VIEW.ASYNC.S ;  /* 0x00000000000073c6 */ /* 0x000e240000000000 */
[----:B0-----:R1:W0:Y:S01]  /*7450*/  @!UP3 SYNCS.EXCH.64 URZ, [UR10+0xa010], UR6 ;  /* 0x00a010060affb5b2 */ /* 0x0012220008000100 */
[----:B------:R-:W-:Y:S01]  /*7460*/  SEL R4, RZ, 0x7fff8, !P4 ;  /* 0x0007fff8ff047807 */ /* 0x000fe20006000000 */
[----:B0-----:R-:W-:Y:S06]  /*7470*/  BAR.SYNC.DEFER_BLOCKING 0x0 ;  /* 0x0000000000007b1d */ /* 0x001fec0000010000 */
[----:B-1----:R-:W-:Y:S05]  /*7480*/  BRA.U UP2, `(.L_x_16) ;  /* 0x0000000102547547 */ /* 0x002fea000b800000 */
[----:B------:R-:W-:Y:S01]  /*7490*/  UIADD3 UR6, UPT, UPT, UR10, 0xa010, URZ ;  /* 0x0000a0100a067890 */ /* 0x000fe2000fffe0ff */
[----:B------:R-:W-:Y:S01]  /*74a0*/  UMOV UR32, UR24 ;  /* 0x0000001800207c82 */ /* 0x000fe20008000000 */
[----:B------:R-:W-:Y:S01]  /*74b0*/  UMOV UR33, 0x40004040 ;  /* 0x4000404000217882 */ /* 0x000fe20000000000 */
[----:B------:R-:W-:Y:S01]  /*74c0*/  UMOV UR28, UR20 ;  /* 0x00000014001c7c82 */ /* 0x000fe20008000000 */
[----:B------:R-:W-:Y:S01]  /*74d0*/  UMOV UR29, 0x40004040 ;  /* 0x40004040001d7882 */ /* 0x000fe20000000000 */
[----:B------:R-:W-:Y:S01]  /*74e0*/  UMOV UR34, 0x0 ;  /* 0x0000000000227882 */ /* 0x000fe20000000000 */
[----:B------:R-:W-:Y:S01]  /*74f0*/  UMOV UR35, 0x8108010 ;  /* 0x0810801000237882 */ /* 0x000fe20000000000 */
[----:B------:R-:W-:Y:S01]  /*7500*/  UMOV UR36, 0x0 ;  /* 0x0000000000247882 */ /* 0x000fe20000000000 */
[----:B------:R-:W-:Y:S01]  /*7510*/  UMOV UR37, 0x8108010 ;  /* 0x0810801000257882 */ /* 0x000fe20000000000 */
[----:B------:R-:W-:Y:S01]  /*7520*/  UMOV UR54, 0x0 ;  /* 0x0000000000367882 */ /* 0x000fe20000000000 */
[----:B------:R-:W-:Y:S01]  /*7530*/  UMOV UR55, 0x8108010 ;  /* 0x0810801000377882 */ /* 0x000fe20000000000 */
[----:B------:R0:W-:Y:S01]  /*7540*/  UTCHMMA gdesc[UR32], gdesc[UR28], tmem[UR16], tmem[UR34], idesc[UR35], !UPT ;  /* 0x00ff221c200075ea */ /* 0x0001e2000f800010 */
[----:B------:R-:W-:Y:S01]  /*7550*/  UMOV UR7, URZ ;  /* 0x000000ff00077c82 */ /* 0x000fe20008000000 */
        /* <DEDUP_REMOVED lines=8> */
.L_x_16:
[----:B------:R-:W1:Y:S01]  /*75e0*/  SYNCS.PHASECHK.TRANS64.TRYWAIT P4, [UR10+0xa010], RZ ;  /* 0x00a010ffff0075a7 */ /* 0x000e62000808110a */
[----:B------:R-:W-:Y:S01]  /*75f0*/  SEL R5, RZ, 0x1, !P1 ;  /* 0x00000001ff057807 */ /* 0x000fe20004800000 */
[----:B------:R-:W-:Y:S01]  /*7600*/  VIADD R13, R91, 0x81 ;  /* 0x000000815b0d7836 */ /* 0x000fe20000000000 */
[-C--:B------:R-:W-:Y:S02]  /*7610*/  ISETP.GT.U32.AND P1, PT, R41, R2.reuse, PT ;  /* 0x000000022900720c */ /* 0x080fe40003f24070 */
[----:B------:R-:W-:Y:S02]  /*7620*/  SEL R6, RZ, 0x1fffe, !P2 ;  /* 0x0001fffeff067807 */ /* 0x000fe40005000000 */
[----:B------:R-:W-:Y:S02]  /*7630*/  ISETP.GT.U32.AND P2, PT, R49, R2, PT ;  /* 0x000000023100720c */ /* 0x000fe40003f44070 */
[----:B------:R-:W-:Y:S01]  /*7640*/  ISETP.GT.U32.AND.EX P5, PT, R40, RZ, PT, P5 ;  /* 0x000000ff2800720c */ /* 0x000fe20003fa4150 */
[----:B------:R-:W-:Y:S01]  /*7650*/  IMAD.IADD R5, R5, 0x1, R6 ;  /* 0x0000000105057824 */ /* 0x000fe200078e0206 */
[----:B------:R-:W-:-:S02]  /*7660*/  ISETP.GT.U32.AND.EX P3, PT, R32, RZ, PT, P3 ;  /* 0x000000ff2000720c */ /* 0x000fc40003f64130 */
[----:B------:R-:W-:Y:S02]  /*7670*/  ISETP.GT.U32.AND.EX P0, PT, R30, RZ, PT, P0 ;  /* 0x000000ff1e00720c */ /* 0x000fe40003f04100 */
[----:B------:R-:W-:Y:S02]  /*7680*/  ISETP.GT.U32.AND.EX P1, PT, R34, RZ, PT, P1 ;  /* 0x000000ff2200720c */ /* 0x000fe40003f24110 */
[----:B------:R-:W-:Y:S02]  /*7690*/  ISETP.GT.U32.AND.EX P2, PT, R54, RZ, PT, P2 ;  /* 0x000000ff3600720c */ /* 0x000fe40003f44120 */
[----:B------:R-:W-:Y:S02]  /*76a0*/  SEL R8, RZ, 0x1, !P5 ;  /* 0x00000001ff087807 */ /* 0x000fe40006800000 */
[----:B------:R-:W-:Y:S02]  /*76b0*/  SEL R150, RZ, 0x4, !P3 ;  /* 0x00000004ff967807 */ /* 0x000fe40005800000 */
[----:B------:R-:W-:-:S02]  /*76c0*/  IADD3 R11, P5, PT, R91, 0xb9, RZ ;  /* 0x000000b95b0b7810 */ /* 0x000fc40007fbe0ff */
[-C--:B------:R-:W-:Y:S02]  /*76d0*/  ISETP.GT.U32.AND P3, PT, R47, R2.reuse, PT ;  /* 0x000000022f00720c */ /* 0x080fe40003f64070 */
[----:B------:R-:W-:Y:S02]  /*76e0*/  SEL R7, RZ, 0x7fff8, !P0 ;  /* 0x0007fff8ff077807 */ /* 0x000fe40004000000 */
[----:B------:R-:W-:Y:S02]  /*76f0*/  SEL R9, RZ, 0x1fffe, !P1 ;  /* 0x0001fffeff097807 */ /* 0x000fe40004800000 */
[-C--:B------:R-:W-:Y:S02]  /*7700*/  ISETP.GT.U32.AND P0, PT, R51, R2.reuse, PT ;  /* 0x000000023300720c */ /* 0x080fe40003f04070 */
[-C--:B------:R-:W-:Y:S01]  /*7710*/  ISETP.GT.U32.AND P1, PT, R45, R2.reuse, PT ;  /* 0x000000022d00720c */ /* 0x080fe20003f24070 */
[----:B------:R-:W-:Y:S01]  /*7720*/  IMAD.IADD R8, R8, 0x1, R9 ;  /* 0x0000000108087824 */ /* 0x000fe200078e0209 */
[----:B------:R-:W-:Y:S01]  /*7730*/  SEL R151, RZ, 0x4, !P2 ;  /* 0x00000004ff977807 */ /* 0x000fe20005000000 */
[----:B------:R-:W-:Y:S01]  /*7740*/  VIADD R9, R91, 0x80 ;  /* 0x000000805b097836 */ /* 0x000fe20000000000 */
[----:B------:R-:W-:Y:S01]  /*7750*/  ISETP.GT.U32.AND P2, PT, R11, R2, PT ;  /* 0x000000020b00720c */ /* 0x000fe20003f44070 */
[----:B------:R-:W-:Y:S01]  /*7760*/  VIADD R11, R91, 0x85 ;  /* 0x000000855b0b7836 */ /* 0x000fe20000000000 */
[----:B------:R-:W-:-:S02]  /*7770*/  ISETP.GT.U32.AND.EX P3, PT, R53, RZ, PT, P3 ;  /* 0x000000ff3500720c */ /* 0x000fc40003f64130 */
[----:B------:R-:W-:Y:S02]  /*7780*/  ISETP.GT.U32.AND.EX P0, PT, R39, RZ, PT, P0 ;  /* 0x000000ff2700720c */ /* 0x000fe40003f04100 */
[----:B------:R-:W-:Y:S02]  /*7790*/  ISETP.GT.U32.AND.EX P1, PT, R48, RZ, PT, P1 ;  /* 0x000000ff3000720c */ /* 0x000fe40003f24110 */
[----:B------:R-:W-:Y:S02]  /*77a0*/  SEL R10, RZ, 0x7fff8, !P3 ;  /* 0x0007fff8ff0a7807 */ /* 0x000fe40005800000 */
[----:B------:R-:W-:Y:S02]  /*77b0*/  ISETP.GT.U32.AND P3, PT, R11, R2, PT ;  /* 0x000000020b00720c */ /* 0x000fe40003f64070 */
[----:B------:R-:W-:Y:S02]  /*77c0*/  SEL R12, RZ, 0x1fffe, !P1 ;  /* 0x0001fffeff0c7807 */ /* 0x000fe40004800000 */
[----:B------:R-:W-:-:S02]  /*77d0*/  SEL R11, RZ, 0x1, !P0 ;  /* 0x00000001ff0b7807 */ /* 0x000fc40004000000 */
[----:B------:R-:W-:-:S03]  /*77e0*/  ISETP.GT.U32.AND P1, PT, R13, R2, PT ;  /* 0x000000020d00720c */ /* 0x000fc60003f24070 */
[----:B------:R-:W-:Y:S01]  /*77f0*/  IMAD.IADD R11, R11, 0x1, R12 ;  /* 0x000000010b0b7824 */ /* 0x000fe200078e020c */
[----:B-1----:R-:W-:Y:S09]  /*7800*/  @!P4 BRA `(.L_x_17) ;  /* 0x0000006c009cc947 */ /* 0x002ff20003800000 */
.L_x_25:
[----:B------:R-:W-:Y:S01]  /*7810*/  LOP3.LUT R5, R5, 0x3, RZ, 0xc0, !PT ;  /* 0x0000000305057812 */ /* 0x000fe200078ec0ff */
[----:B------:R-:W-:Y:S01]  /*7820*/  BAR.SYNC.DEFER_BLOCKING 0x0 ;  /* 0x0000000000007b1d */ /* 0x000fe20000010000 */
[----:B------:R-:W-:Y:S02]  /*7830*/  LOP3.LUT R8, R8, 0x3, RZ, 0xc0, !PT ;  /* 0x0000000308087812 */ /* 0x000fe400078ec0ff */
[----:B------:R-:W-:Y:S02]  /*7840*/  LOP3.LUT R11, R11, 0x3, RZ, 0xc0, !PT ;  /* 0x000000030b0b7812 */ /* 0x000fe400078ec0ff */
[----:B------:R-:W-:Y:S02]  /*7850*/  ISETP.GT.U32.AND P4, PT, R9, R2, PT ;  /* 0x000000020900720c */ /* 0x000fe40003f84070 */
[----:B------:R-:W-:Y:S01]  /*7860*/  IADD3 R149, PT, PT, R5, R4, R149 ;  /* 0x0000000405957210 */ /* 0x000fe20007ffe095 */
[----:B------:R-:W1:Y:S01]  /*7870*/  S2R R236, SR_TID.X ;  /* 0x0000000000ec7919 */ /* 0x000e620000002100 */
[----:B------:R-:W-:-:S02]  /*7880*/  ISETP.GT.U32.AND.EX P4, PT, R20, RZ, PT, P4 ;  /* 0x000000ff1400720c */ /* 0x000fc40003f84140 */
[----:B------:R-:W-:Y:S01]  /*7890*/  IADD3 R150, PT, PT, R8, R7, R150 ;  /* 0x0000000708967210 */ /* 0x000fe20007ffe096 */
[----:B------:R-:W-:Y:S01]  /*78a0*/  IMAD.SHL.U32 R149, R149, 0x100, RZ ;  /* 0x0000010095957824 */ /* 0x000fe200078e00ff */
[----:B------:R-:W-:Y:S02]  /*78b0*/  IADD3 R151, PT, PT, R11, R10, R151 ;  /* 0x0000000a0b977210 */ /* 0x000fe40007ffe097 */
[----:B------:R-:W2:Y:S01]  /*78c0*/  LDTM.x64 R4, tmem[UR17+0x40] ;  /* 0x00004011000479ee */ /* 0x000ea20008340000 */
[----:B------:R-:W-:Y:S02]  /*78d0*/  ISETP.GT.U32.AND.EX P1, PT, R192, RZ, PT, P1 ;  /* 0x000000ffc000720c */ /* 0x000fe40003f24110 */
[----:B------:R-:W-:Y:S02]  /*78e0*/  LOP3.LUT R0, R0, 0xfffeffff, RZ, 0xc0, !PT ;  /* 0xfffeffff00007812 */ /* 0x000fe400078ec0ff */
[----:B------:R-:W-:Y:S02]  /*78f0*/  LOP3.LUT R151, R151, 0xf, RZ, 0xc0, !PT ;  /* 0x0000000f97977812 */ /* 0x000fe400078ec0ff */
[----:B------:R-:W-:-:S04]  /*7900*/  @P0 LOP3.LUT R0, R0, 0x10000, RZ, 0xfc, !PT ;  /* 0x0001000000000812 */ /* 0x000fc800078efcff */
[----:B------:R-:W-:Y:S01]  /*7910*/  LOP3.LUT R0, R0, 0xffffbfff, RZ, 0xc0, !PT ;  /* 0xffffbfff00007812 */ /* 0x000fe200078ec0ff */
[----:B--2---:R-:W-:Y:S01]  /*7920*/  FMUL R192, R5, UR39 ;  /* 0x0000002705c07c20 */ /* 0x004fe20008400000 */
[C---:B------:R-:W-:Y:S02]  /*7930*/  VIADD R5, R91.reuse, 0x82 ;  /* 0x000000825b057836 */ /* 0x040fe40000000000 */
[----:B------:R-:W-:Y:S01]  /*7940*/  FMUL R190, R4, UR39 ;  /* 0x0000002704be7c20 */ /* 0x000fe20008400000 */
[----:B------:R-:W-:Y:S02]  /*7950*/  VIADD R4, R91, 0x83 ;  /* 0x000000835b047836 */ /* 0x000fe40000000000 */
[----:B------:R-:W-:Y:S01]  /*7960*/  FMUL R7, R7, UR39 ;  /* 0x0000002707077c20 */ /* 0x000fe20008400000 */
[----:B------:R-:W-:Y:S01]  /*7970*/  FSEL R192, R192, -INF , !P1 ;  /* 0xff800000c0c07808 */ /* 0x000fe20004800000 */
[----:B------:R-:W-:Y:S01]  /*7980*/  FMUL R8, R8, UR39 ;  /* 0x0000002708087c20 */ /* 0x000fe20008400000 */
[-C--:B------:R-:W-:Y:S01]  /*7990*/  ISETP.GT.U32.AND P1, PT, R5, R2.reuse, PT ;  /* 0x000000020500720c */ /* 0x080fe20003f24070 */
[----:B------:R-:W-:Y:S01]  /*79a0*/  FMUL R9, R9, UR39 ;  /* 0x0000002709097c20 */ /* 0x000fe20008400000 */
[----:B------:R-:W-:Y:S01]  /*79b0*/  FSEL R190, R190, -INF , !P4 ;  /* 0xff800000bebe7808 */ /* 0x000fe20006000000 */
[----:B------:R-:W-:Y:S01]  /*79c0*/  FMUL R10, R10, UR39 ;  /* 0x000000270a0a7c20 */ /* 0x000fe20008400000 */
[----:B------:R-:W-:Y:S01]  /*79d0*/  ISETP.GT.U32.AND P4, PT, R4, R2, PT ;  /* 0x000000020400720c */ /* 0x000fe20003f84070 */
[----:B------:R-:W-:Y:S01]  /*79e0*/  FMUL R11, R11, UR39 ;  /* 0x000000270b0b7c20 */ /* 0x000fe20008400000 */
[----:B------:R-:W-:Y:S01]  /*79f0*/  ISETP.GT.U32.AND.EX P1, PT, R193, RZ, PT, P1 ;  /* 0x000000ffc100720c */ /* 0x000fe20003f24110 */
[----:B------:R-:W-:Y:S01]  /*7a00*/  FMUL R193, R6, UR39 ;  /* 0x0000002706c17c20 */ /* 0x000fe20008400000 */
[C---:B------:R-:W-:Y:S01]  /*7a10*/  IADD3 R4, P6, PT, R91.reuse, 0x9d, RZ ;  /* 0x0000009d5b047810 */ /* 0x040fe20007fde0ff */
[----:B------:R-:W-:-:S02]  /*7a20*/  VIADD R6, R91, 0x84 ;  /* 0x000000845b067836 */ /* 0x000fc40000000000 */
[----:B------:R-:W-:Y:S01]  /*7a30*/  FMUL R14, R14, UR39 ;  /* 0x000000270e0e7c20 */ /* 0x000fe20008400000 */
[----:B------:R-:W-:Y:S01]  /*7a40*/  FMUL R15, R15, UR39 ;  /* 0x000000270f0f7c20 */ /* 0x000fe20008400000 */
[----:B------:R-:W-:Y:S01]  /*7a50*/  FSEL R193, R193, -INF , !P1 ;  /* 0xff800000c1c17808 */ /* 0x000fe20004800000 */
[----:B------:R-:W-:Y:S01]  /*7a60*/  IMAD.X R5, RZ, RZ, R92, P6 ;  /* 0x000000ffff057224 */ /* 0x000fe200030e065c */
[----:B------:R-:W-:Y:S01]  /*7a70*/  ISETP.GT.U32.AND P1, PT, R6, R2, PT ;  /* 0x000000020600720c */ /* 0x000fe20003f24070 */
[----:B------:R-:W-:Y:S01]  /*7a80*/  FMUL R16, R16, UR39 ;  /* 0x0000002710107c20 */ /* 0x000fe20008400000 */
[----:B------:R-:W-:Y:S01]  /*7a90*/  ISETP.GT.U32.AND.EX P6, PT, R224, RZ, PT, P4 ;  /* 0x000000ffe000720c */ /* 0x000fe20003fc4140 */
[----:B------:R-:W-:Y:S01]  /*7aa0*/  FMUL R18, R18, UR39 ;  /* 0x0000002712127c20 */ /* 0x000fe20008400000 */
[----:B------:R-:W-:Y:S01]  /*7ab0*/  IADD3 R6, P4, PT, R91, 0x9e, RZ ;  /* 0x0000009e5b067810 */ /* 0x000fe20007f9e0ff */
[----:B------:R-:W-:Y:S01]  /*7ac0*/  FMUL R20, R20, UR39 ;  /* 0x0000002714147c20 */ /* 0x000fe20008400000 */
[----:B------:R-:W-:Y:S01]  /*7ad0*/  ISETP.GT.U32.AND.EX P1, PT, R213, RZ, PT, P1 ;  /* 0x000000ffd500720c */ /* 0x000fe20003f24110 */
[----:B------:R-:W-:-:S02]  /*7ae0*/  VIADD R213, R91, 0x86 ;  /* 0x000000865bd57836 */ /* 0x000fc40000000000 */
[----:B------:R-:W-:Y:S01]  /*7af0*/  FMUL R21, R21, UR39 ;  /* 0x0000002715157c20 */ /* 0x000fe20008400000 */
[--C-:B------:R-:W-:Y:S01]  /*7b00*/  IMAD.X R232, RZ, RZ, R92.reuse, P4 ;  /* 0x000000ffffe87224 */ /* 0x100fe200020e065c */
[----:B------:R-:W-:Y:S01]  /*7b10*/  ISETP.GT.U32.AND.EX P4, PT, R195, RZ, PT, P3 ;  /* 0x000000ffc300720c */ /* 0x000fe20003f84130 */
[----:B------:R-:W-:Y:S01]  /*7b20*/  FMUL R17, R17, UR39 ;  /* 0x0000002711117c20 */ /* 0x000fe20008400000 */
[----:B------:R-:W-:Y:S01]  /*7b30*/  FSEL R195, R7, -INF , !P6 ;  /* 0xff80000007c37808 */ /* 0x000fe20007000000 */
[----:B------:R-:W-:Y:S01]  /*7b40*/  FMUL R23, R23, UR39 ;  /* 0x0000002717177c20 */ /* 0x000fe20008400000 */
[----:B------:R-:W-:Y:S01]  /*7b50*/  IADD3 R7, P6, PT, R91, 0xa5, RZ ;  /* 0x000000a55b077810 */ /* 0x000fe20007fde0ff */
[----:B------:R-:W-:Y:S01]  /*7b60*/  FMUL R19, R19, UR39 ;  /* 0x0000002713137c20 */ /* 0x000fe20008400000 */
[----:B------:R-:W-:Y:S01]  /*7b70*/  FSEL R224, R8, -INF , !P1 ;  /* 0xff80000008e07808 */ /* 0x000fe20004800000 */
[----:B------:R-:W-:Y:S01]  /*7b80*/  FMUL R24, R24, UR39 ;  /* 0x0000002718187c20 */ /* 0x000fe20008400000 */
[-C--:B------:R-:W-:Y:S01]  /*7b90*/  ISETP.GT.U32.AND P3, PT, R7, R2.reuse, PT ;  /* 0x000000020700720c */ /* 0x080fe20003f64070 */
[--C-:B------:R-:W-:Y:S01]  /*7ba0*/  IMAD.X R7, RZ, RZ, R92.reuse, P6 ;  /* 0x000000ffff077224 */ /* 0x100fe200030e065c */
[-C--:B------:R-:W-:Y:S01]  /*7bb0*/  ISETP.GT.U32.AND P1, PT, R213, R2.reuse, PT ;  /* 0x00000002d500720c */ /* 0x080fe20003f24070 */
[----:B------:R-:W-:Y:S01]  /*7bc0*/  FMUL R22, R22, UR39 ;  /* 0x0000002716167c20 */ /* 0x000fe20008400000 */
[----:B------:R-:W-:Y:S01]  /*7bd0*/  FSEL R213, R9, -INF , !P4 ;  /* 0xff80000009d57808 */ /* 0x000fe20006000000 */
[C---:B------:R-:W-:Y:S01]  /*7be0*/  VIADD R9, R91.reuse, 0x87 ;  /* 0x000000875b097836 */ /* 0x040fe20000000000 */
[----:B------:R-:W-:Y:S01]  /*7bf0*/  IADD3 R8, P6, PT, R91, 0xb8, RZ ;  /* 0x000000b85b087810 */ /* 0x000fe20007fde0ff */
[----:B------:R-:W-:Y:S01]  /*7c00*/  FMUL R26, R26, UR39 ;  /* 0x000000271a1a7c20 */ /* 0x000fe20008400000 */
[----:B------:R-:W-:Y:S01]  /*7c10*/  ISETP.GT.U32.AND.EX P1, PT, R216, RZ, PT, P1 ;  /* 0x000000ffd800720c */ /* 0x000fe20003f24110 */
[----:B------:R-:W-:Y:S01]  /*7c20*/  FMUL R25, R25, UR39 ;  /* 0x0000002719197c20 */ /* 0x000fe20008400000 */
[-C--:B------:R-:W-:Y:S01]  /*7c30*/  ISETP.GT.U32.AND P4, PT, R8, R2.reuse, PT ;  /* 0x000000020800720c */ /* 0x080fe20003f84070 */
[--C-:B------:R-:W-:Y:S01]  /*7c40*/  IMAD.X R8, RZ, RZ, R92.reuse, P6 ;  /* 0x000000ffff087224 */ /* 0x100fe200030e065c */
[-C--:B------:R-:W-:Y:S01]  /*7c50*/  ISETP.GT.U32.AND P6, PT, R9, R2.reuse, PT ;  /* 0x000000020900720c */ /* 0x080fe20003fc4070 */
[--C-:B------:R-:W-:Y:S01]  /*7c60*/  IMAD.X R9, RZ, RZ, R92.reuse, P5 ;  /* 0x000000ffff097224 */ /* 0x100fe200028e065c */
[----:B------:R-:W-:Y:S01]  /*7c70*/  FSEL R216, R10, -INF , !P1 ;  /* 0xff8000000ad87808 */ /* 0x000fe20004800000 */
[----:B------:R-:W-:Y:S01]  /*7c80*/  FMUL R32, R32, UR39 ;  /* 0x0000002720207c20 */ /* 0x000fe20008400000 */
[----:B------:R-:W-:Y:S01]  /*7c90*/  IADD3 R10, P1, PT, R91, 0xbb, RZ ;  /* 0x000000bb5b0a7810 */ /* 0x000fe20007f3e0ff */
[----:B------:R-:W-:Y:S01]  /*7ca0*/  FMUL R51, R51, UR39 ;  /* 0x0000002733337c20 */ /* 0x000fe20008400000 */
[----:B------:R-:W-:Y:S01]  /*7cb0*/  ISETP.GT.U32.AND.EX P6, PT, R217, RZ, PT, P6 ;  /* 0x000000ffd900720c */ /* 0x000fe20003fc4160 */
[----:B------:R-:W-:Y:S01]  /*7cc0*/  FMUL R53, R53, UR39 ;  /* 0x0000002735357c20 */ /* 0x000fe20008400000 */
[-C--:B------:R-:W-:Y:S01]  /*7cd0*/  ISETP.GT.U32.AND P5, PT, R10, R2.reuse, PT ;  /* 0x000000020a00720c */ /* 0x080fe20003fa4070 */
[--C-:B------:R-:W-:Y:S01]  /*7ce0*/  IMAD.X R10, RZ, RZ, R92.reuse, P1 ;  /* 0x000000ffff0a7224 */ /* 0x100fe200008e065c */
[----:B------:R-:W-:Y:S01]  /*7cf0*/  ISETP.GT.U32.AND.EX P1, PT, R9, RZ, PT, P2 ;  /* 0x000000ff0900720c */ /* 0x000fe20003f24120 */
[----:B------:R-:W-:Y:S01]  /*7d00*/  FMUL R55, R55, UR39 ;  /* 0x0000002737377c20 */ /* 0x000fe20008400000 */
        /* <DEDUP_REMOVED lines=8> */
[----:B------:R-:W-:Y:S01]  /*7d90*/  IADD3 R233, P6, PT, R91, 0x9f, RZ ;  /* 0x0000009f5be97810 */ /* 0x000fe20007fde0ff */
[----:B------:R-:W-:Y:S01]  /*7da0*/  FMUL R56, R56, UR39 ;  /* 0x0000002738387c20 */ /* 0x000fe20008400000 */
[----:B------:R-:W-:Y:S01]  /*7db0*/  ISETP.GT.U32.AND.EX P3, PT, R7, RZ, PT, P3 ;  /* 0x000000ff0700720c */ /* 0x000fe20003f64130 */
[----:B------:R-:W-:Y:S01]  /*7dc0*/  FMUL R57, R57, UR39 ;  /* 0x0000002739397c20 */ /* 0x000fe20008400000 */
[----:B------:R-:W-:Y:S01]  /*7dd0*/  ISETP.GT.U32.AND.EX P2, PT, R9, RZ, PT, P2 ;  /* 0x000000ff0900720c */ /* 0x000fe20003f44120 */
[--C-:B------:R-:W-:Y:S01]  /*7de0*/  IMAD.X R8, RZ, RZ, R92.reuse, P6 ;  /* 0x000000ffff087224 */ /* 0x100fe200030e065c */
[----:B------:R-:W-:Y:S01]  /*7df0*/  IADD3 R7, P6, PT, R91, 0xa4, RZ ;  /* 0x000000a45b077810 */ /* 0x000fe20007fde0ff */
[----:B------:R-:W-:Y:S01]  /*7e00*/  FMUL R58, R58, UR39 ;  /* 0x000000273a3a7c20 */ /* 0x000fe20008400000 */
[----:B------:R-:W-:Y:S01]  /*7e10*/  ISETP.GT.U32.AND.EX P5, PT, R10, RZ, PT, P5 ;  /* 0x000000ff0a00720c */ /* 0x000fe20003fa4150 */
[----:B------:R-:W-:Y:S01]  /*7e20*/  FMUL R60, R60, UR39 ;  /* 0x000000273c3c7c20 */ /* 0x000fe20008400000 */
[----:B------:R-:W-:Y:S01]  /*7e30*/  SEL R11, RZ, 0x1fffe, !P2 ;  /* 0x0001fffeff0b7807 */ /* 0x000fe20005000000 */
[----:B------:R-:W-:Y:S01]  /*7e40*/  IMAD.X R9, RZ, RZ, R92, P6 ;  /* 0x000000ffff097224 */ /* 0x000fe200030e065c */
[----:B------:R-:W-:Y:S01]  /*7e50*/  ISETP.GT.U32.AND P6, PT, R7, R2, PT ;  /* 0x000000020700720c */ /* 0x000fe20003fc4070 */
[----:B------:R-:W-:Y:S01]  /*7e60*/  FMUL R61, R61, UR39 ;  /* 0x000000273d3d7c20 */ /* 0x000fe20008400000 */
[----:B------:R-:W-:Y:S01]  /*7e70*/  SEL R10, RZ, 0x1, !P5 ;  /* 0x00000001ff0a7807 */ /* 0x000fe20006800000 */
[----:B------:R-:W-:Y:S01]  /*7e80*/  FMUL R62, R62, UR39 ;  /* 0x000000273e3e7c20 */ /* 0x000fe20008400000 */
[----:B------:R-:W-:Y:S01]  /*7e90*/  ISETP.GT.U32.AND.EX P0, PT, R9, RZ, PT, P6 ;  /* 0x000000ff0900720c */ /* 0x000fe20003f04160 */
[----:B------:R-:W-:Y:S01]  /*7ea0*/  FMUL R63, R63, UR39 ;  /* 0x000000273f3f7c20 */ /* 0x000fe20008400000 */
[----:B------:R-:W-:Y:S01]  /*7eb0*/  IADD3 R7, P6, PT, R91, 0xa7, RZ ;  /* 0x000000a75b077810 */ /* 0x000fe20007fde0ff */
[----:B------:R-:W-:-:S02]  /*7ec0*/  IMAD.IADD R10, R10, 0x1, R11 ;  /* 0x000000010a0a7824 */ /* 0x000fc400078e020b */
[----:B------:R-:W-:Y:S02]  /*7ed0*/  FMUL R64, R64, UR39 ;  /* 0x0000002740407c20 */ /* 0x000fe40008400000 */
[----:B------:R-:W-:Y:S01]  /*7ee0*/  IMAD.X R9, RZ, RZ, R92, P6 ;  /* 0x000000ffff097224 */ /* 0x000fe200030e065c */
[----:B------:R-:W-:Y:S02]  /*7ef0*/  ISETP.GT.U32.AND P6, PT, R7, R2, PT ;  /* 0x000000020700720c */ /* 0x000fe40003fc4070 */
[----:B------:R-:W-:-:S03]  /*7f00*/  LOP3.LUT R10, R10, 0x3, RZ, 0xc0, !PT ;  /* 0x000000030a0a7812 */ /* 0x000fc600078ec0ff */
[----:B------:R-:W-:Y:S02]  /*7f10*/  @P0 LOP3.LUT R0, R0, 0x4000, RZ, 0xfc, !PT ;  /* 0x0000400000000812 */ /* 0x000fe400078efcff */
[----:B------:R-:W-:Y:S02]  /*7f20*/  ISETP.GT.U32.AND.EX P0, PT, R9, RZ, PT, P6 ;  /* 0x000000ff0900720c */ /* 0x000fe40003f04160 */
[----:B------:R-:W-:Y:S02]  /*7f30*/  IADD3 R7, P6, PT, R91, 0xa6, RZ ;  /* 0x000000a65b077810 */ /* 0x000fe40007fde0ff */
[----:B------:R-:W-:-:S03]  /*7f40*/  LOP3.LUT R0, R0, 0xffffdfff, RZ, 0xc0, !PT ;  /* 0xffffdfff00007812 */ /* 0x000fc600078ec0ff */
[----:B------:R-:W-:Y:S01]  /*7f50*/  IMAD.X R9, RZ, RZ, R92, P6 ;  /* 0x000000ffff097224 */ /* 0x000fe200030e065c */
[----:B------:R-:W-:-:S05]  /*7f60*/  ISETP.GT.U32.AND P6, PT, R7, R2, PT ;  /* 0x000000020700720c */ /* 0x000fca0003fc4070 */
        /* <DEDUP_REMOVED lines=21> */
[----:B------:R-:W-:Y:S02]  /*80c0*/  LOP3.LUT R0, R0, 0xfffffff7, RZ, 0xc0, !PT ;  /* 0xfffffff700007812 */ /* 0x000fe400078ec0ff */
[----:B------:R-:W-:Y:S02]  /*80d0*/  IADD3.X R9, PT, PT, RZ, R92, RZ, P6, !PT ;  /* 0x0000005cff097210 */ /* 0x000fe400037fe4ff */
        /* <DEDUP_REMOVED lines=42> */
[----:B------:R-:W-:-:S04]  /*8380*/  ISETP.GT.U32.AND P6, PT, R7, R2, PT ;  /* 0x000000020700720c */ /* 0x000fc80003fc4070 */
[----:B------:R-:W-:Y:S02]  /*8390*/  ISETP.GT.U32.AND.EX P6, PT, R9, RZ, PT, P6 ;  /* 0x000000ff0900720c */ /* 0x000fe40003fc4160 */
[----:B------:R-:W-:-:S04]  /*83a0*/  @P0 LOP3.LUT R0, R0, 0x20, RZ, 0xfc, !PT ;  /* 0x0000002000000812 */ /* 0x000fc800078efcff */
[C---:B------:R-:W-:Y:S02]  /*83b0*/  LOP3.LUT P0, RZ, R0.reuse, 0x4, RZ, 0xc0, !PT ;  /* 0x0000000400ff7812 */ /* 0x040fe4000780c0ff */
[----:B------:R-:W-:-:S04]  /*83c0*/  LOP3.LUT R0, R0, 0xffbfffff, RZ, 0xc0, !PT ;  /* 0xffbfffff00007812 */ /* 0x000fc800078ec0ff */
[----:B------:R-:W-:-:S04]  /*83d0*/  LOP3.LUT R0, R0, 0xffffffef, RZ, 0xc0, !PT ;  /* 0xffffffef00007812 */ /* 0x000fc800078ec0ff */
[----:B------:R-:W-:Y:S02]  /*83e0*/  @P6 LOP3.LUT R0, R0, 0x10, RZ, 0xfc, !PT ;  /* 0x0000001000006812 */ /* 0x000fe400078efcff */
[----:B------:R-:W-:Y:S02]  /*83f0*/  IADD3 R7, P6, PT, R91, 0xaa, RZ ;  /* 0x000000aa5b077810 */ /* 0x000fe40007fde0ff */
[----:B------:R-:W-:-:S03]  /*8400*/  @P0 LOP3.LUT R0, R0, 0x400000, RZ, 0xfc, !PT ;  /* 0x0040000000000812 */ /* 0x000fc600078efcff */
[----:B------:R-:W-:Y:S01]  /*8410*/  IMAD.X R9, RZ, RZ, R92, P6 ;  /* 0x000000ffff097224 */ /* 0x000fe200030e065c */
[C---:B------:R-:W-:Y:S02]  /*8420*/  LOP3.LUT P0, RZ, R0.reuse, 0x8, RZ, 0xc0, !PT ;  /* 0x0000000800ff7812 */ /* 0x040fe4000780c0ff */
[----:B------:R-:W-:Y:S02]  /*8430*/  ISETP.GT.U32.AND P6, PT, R7, R2, PT ;  /* 0x000000020700720c */ /* 0x000fe40003fc4070 */
[----:B------:R-:W-:Y:S02]  /*8440*/  SEL R7, RZ, 0x4, !P1 ;  /* 0x00000004ff077807 */ /* 0x000fe40004800000 */
[----:B------:R-:W-:Y:S02]  /*8450*/  LOP3.LUT R0, R0, 0xff7fffff, RZ, 0xc0, !PT ;  /* 0xff7fffff00007812 */ /* 0x000fe400078ec0ff */
[----:B------:R-:W-:Y:S02]  /*8460*/  ISETP.GT.U32.AND.EX P1, PT, R9, RZ, PT, P6 ;  /* 0x000000ff0900720c */ /* 0x000fe40003f24160 */
[----:B------:R-:W-:-:S02]  /*8470*/  SEL R9, RZ, 0x7fff8, !P4 ;  /* 0x0007fff8ff097807 */ /* 0x000fc40006000000 */
[----:B------:R-:W-:Y:S01]  /*8480*/  ISETP.GT.U32.AND P4, PT, R223, R2, PT ;  /* 0x00000002df00720c */ /* 0x000fe20003f84070 */
[----:B------:R-:W-:Y:S01]  /*8490*/  FMUL R223, R13, UR39 ;  /* 0x000000270ddf7c20 */ /* 0x000fe20008400000 */
[----:B------:R-:W-:Y:S01]  /*84a0*/  @P0 LOP3.LUT R0, R0, 0x800000, RZ, 0xfc, !PT ;  /* 0x0080000000000812 */ /* 0x000fe200078efcff */
[----:B------:R-:W-:Y:S01]  /*84b0*/  VIADD R13, R91, 0x8b ;  /* 0x0000008b5b0d7836 */ /* 0x000fe20000000000 */
[----:B------:R-:W-:Y:S02]  /*84c0*/  IADD3 R10, PT, PT, R10, R9, R7 ;  /* 0x000000090a0a7210 */ /* 0x000fe40007ffe007 */
[C---:B------:R-:W-:Y:S02]  /*84d0*/  LOP3.LUT P0, RZ, R0.reuse, 0x800, RZ, 0xc0, !PT ;  /* 0x0000080000ff7812 */ /* 0x040fe4000780c0ff */
[----:B------:R-:W-:Y:S01]  /*84e0*/  LOP3.LUT R0, R0, 0xfff7ffff, RZ, 0xc0, !PT ;  /* 0xfff7ffff00007812 */ /* 0x000fe200078ec0ff */
[----:B------:R-:W-:-:S03]  /*84f0*/  IMAD R10, R10, 0x10, R151 ;  /* 0x000000100a0a7824 */ /* 0x000fc600078e0297 */
[----:B------:R-:W-:Y:S02]  /*8500*/  @P1 LOP3.LUT R0, R0, 0x80000, RZ, 0xfc, !PT ;  /* 0x0008000000001812 */ /* 0x000fe400078efcff */
[----:B------:R-:W-:Y:S02]  /*8510*/  ISETP.GT.U32.AND.EX P1, PT, R230, RZ, PT, P4 ;  /* 0x000000ffe600720c */ /* 0x000fe40003f24140 */
[C---:B------:R-:W-:Y:S02]  /*8520*/  LOP3.LUT P5, RZ, R0.reuse, 0x4000, RZ, 0xc0, !PT ;  /* 0x0000400000ff7812 */ /* 0x040fe400078ac0ff */
[C---:B------:R-:W-:Y:S02]  /*8530*/  LOP3.LUT P6, RZ, R0.reuse, 0x20, RZ, 0xc0, !PT ;  /* 0x0000002000ff7812 */ /* 0x040fe400078cc0ff */
[----:B------:R-:W-:Y:S02]  /*8540*/  LOP3.LUT R0, R0, 0xffefffff, RZ, 0xc0, !PT ;  /* 0xffefffff00007812 */ /* 0x000fe400078ec0ff */
[----:B------:R-:W-:-:S02]  /*8550*/  ISETP.GT.U32.AND P4, PT, R231, R2, PT ;  /* 0x00000002e700720c */ /* 0x000fc40003f84070 */
[----:B------:R-:W-:Y:S02]  /*8560*/  LOP3.LUT R0, R0, 0xfffffffe, RZ, 0xc0, !PT ;  /* 0xfffffffe00007812 */ /* 0x000fe400078ec0ff */
[----:B------:R-:W-:Y:S02]  /*8570*/  ISETP.GT.U32.AND.EX P4, PT, R197, RZ, PT, P4 ;  /* 0x000000ffc500720c */ /* 0x000fe40003f84140 */
[----:B------:R-:W-:Y:S02]  /*8580*/  @P1 LOP3.LUT R0, R0, 0x1, RZ, 0xfc, !PT ;  /* 0x0000000100001812 */ /* 0x000fe400078efcff */
[----:B------:R-:W-:Y:S02]  /*8590*/  SEL R197, RZ, 0x7fff8, !P5 ;  /* 0x0007fff8ffc57807 */ /* 0x000fe40006800000 */
[----:B------:R-:W-:Y:S02]  /*85a0*/  @P6 LOP3.LUT R0, R0, 0x100000, RZ, 0xfc, !PT ;  /* 0x0010000000006812 */ /* 0x000fe400078efcff */
[----:B------:R-:W-:-:S02]  /*85b0*/  ISETP.GT.U32.AND P5, PT, R212, R2, PT ;  /* 0x00000002d400720c */ /* 0x000fc40003fa4070 */
[C---:B------:R-:W-:Y:S02]  /*85c0*/  LOP3.LUT P2, RZ, R0.reuse, 0x1000, RZ, 0xc0, !PT ;  /* 0x0000100000ff7812 */ /* 0x040fe4000784c0ff */
[----:B------:R-:W-:Y:S02]  /*85d0*/  ISETP.GT.U32.AND.EX P5, PT, R229, RZ, PT, P5 ;  /* 0x000000ffe500720c */ /* 0x000fe40003fa4150 */
[----:B------:R-:W-:Y:S02]  /*85e0*/  SEL R229, RZ, 0x1fffe, !P2 ;  /* 0x0001fffeffe57807 */ /* 0x000fe40005000000 */
[----:B------:R-:W-:Y:S02]  /*85f0*/  SEL R230, RZ, 0x4, !P3 ;  /* 0x00000004ffe67807 */ /* 0x000fe40005800000 */
[----:B------:R-:W-:Y:S02]  /*8600*/  ISETP.GT.U32.AND P2, PT, R201, R2, PT ;  /* 0x00000002c900720c */ /* 0x000fe40003f44070 */
[----:B------:R-:W-:-:S02]  /*8610*/  LOP3.LUT P3, RZ, R0, 0x400, RZ, 0xc0, !PT ;  /* 0x0000040000ff7812 */ /* 0x000fc4000786c0ff */
[C---:B------:R-:W-:Y:S02]  /*8620*/  LOP3.LUT P6, RZ, R0.reuse, 0x40, RZ, 0xc0, !PT ;  /* 0x0000004000ff7812 */ /* 0x040fe400078cc0ff */
[C---:B------:R-:W-:Y:S02]  /*8630*/  LOP3.LUT P1, RZ, R0.reuse, 0x10, RZ, 0xc0, !PT ;  /* 0x0000001000ff7812 */ /* 0x040fe4000782c0ff */
[----:B------:R-:W-:Y:S02]  /*8640*/  ISETP.GT.U32.AND.EX P2, PT, R185, RZ, PT, P2 ;  /* 0x000000ffb900720c */ /* 0x000fe40003f44120 */
[----:B------:R-:W-:Y:S02]  /*8650*/  LOP3.LUT R0, R0, 0xfffbffff, RZ, 0xc0, !PT ;  /* 0xfffbffff00007812 */ /* 0x000fe400078ec0ff */
[----:B------:R-:W-:Y:S02]  /*8660*/  SEL R185, RZ, 0x7fff8, !P3 ;  /* 0x0007fff8ffb97807 */ /* 0x000fe40005800000 */
[----:B------:R-:W-:-:S02]  /*8670*/  ISETP.GT.U32.AND P3, PT, R210, R2, PT ;  /* 0x00000002d200720c */ /* 0x000fc40003f64070 */
[----:B------:R-:W-:Y:S02]  /*8680*/  @P4 LOP3.LUT R0, R0, 0x40000, RZ, 0xfc, !PT ;  /* 0x0004000000004812 */ /* 0x000fe400078efcff */
[----:B------:R-:W-:Y:S02]  /*8690*/  ISETP.GT.U32.AND.EX P3, PT, R228, RZ, PT, P3 ;  /* 0x000000ffe400720c */ /* 0x000fe40003f64130 */
[----:B------:R-:W-:Y:S02]  /*86a0*/  SEL R201, RZ, 0x4, !P0 ;  /* 0x00000004ffc97807 */ /* 0x000fe40004000000 */
[C---:B------:R-:W-:Y:S02]  /*86b0*/  LOP3.LUT P4, RZ, R0.reuse, 0x2000, RZ, 0xc0, !PT ;  /* 0x0000200000ff7812 */ /* 0x040fe4000788c0ff */
[----:B------:R-:W-:Y:S02]  /*86c0*/  LOP3.LUT P0, RZ, R0, 0x800000, RZ, 0xc0, !PT ;  /* 0x0080000000ff7812 */ /* 0x000fe4000780c0ff */
[----:B------:R-:W-:-:S02]  /*86d0*/  SEL R231, RZ, 0x1, !P4 ;  /* 0x00000001ffe77807 */ /* 0x000fc40006000000 */
[----:B------:R-:W-:Y:S02]  /*86e0*/  SEL R210, RZ, 0x1, !P0 ;  /* 0x00000001ffd27807 */ /* 0x000fe40004000000 */
[C---:B------:R-:W-:Y:S01]  /*86f0*/  LOP3.LUT P4, RZ, R0.reuse, 0x1, RZ, 0xc0, !PT ;  /* 0x0000000100ff7812 */ /* 0x040fe2000788c0ff */
[----:B------:R-:W-:Y:S01]  /*8700*/  IMAD.IADD R229, R231, 0x1, R229 ;  /* 0x00000001e7e57824 */ /* 0x000fe200078e02e5 */
[C---:B------:R-:W-:Y:S02]  /*8710*/  LOP3.LUT P0, RZ, R0.reuse, 0x400000, RZ, 0xc0, !PT ;  /* 0x0040000000ff7812 */ /* 0x040fe4000780c0ff */
[----:B------:R-:W-:Y:S02]  /*8720*/  LOP3.LUT R0, R0, 0xfffffff7, RZ, 0xc0, !PT ;  /* 0xfffffff700007812 */ /* 0x000fe400078ec0ff */
[----:B------:R-:W-:Y:S02]  /*8730*/  SEL R234, RZ, 0x4, !P0 ;  /* 0x00000004ffea7807 */ /* 0x000fe40004000000 */
[----:B------:R-:W-:-:S02]  /*8740*/  @P3 LOP3.LUT R0, R0, 0x8, RZ, 0xfc, !PT ;  /* 0x0000000800003812 */ /* 0x000fc400078efcff */
[----:B------:R-:W-:Y:S02]  /*8750*/  SEL R235, RZ, 0x4, !P6 ;  /* 0x00000004ffeb7807 */ /* 0x000fe40007000000 */
[C---:B------:R-:W-:Y:S02]  /*8760*/  LOP3.LUT P3, RZ, R0.reuse, 0x200, RZ, 0xc0, !PT ;  /* 0x0000020000ff7812 */ /* 0x040fe4000786c0ff */
[----:B------:R-:W-:Y:S02]  /*8770*/  LOP3.LUT P0, RZ, R0, 0x200000, RZ, 0xc0, !PT ;  /* 0x0020000000ff7812 */ /* 0x000fe4000780c0ff */
[----:B------:R-:W-:Y:S02]  /*8780*/  SEL R228, RZ, 0x1fffe, !P3 ;  /* 0x0001fffeffe47807 */ /* 0x000fe40005800000 */
[----:B------:R-:W-:Y:S01]  /*8790*/  ISETP.GT.U32.AND P3, PT, R222, R2, PT ;  /* 0x00000002de00720c */ /* 0x000fe20003f64070 */
[----:B------:R-:W-:Y:S01]  /*87a0*/  FMUL R222, R12, UR39 ;  /* 0x000000270cde7c20 */ /* 0x000fe20008400000 */
[----:B------:R-:W-:Y:S01]  /*87b0*/  LOP3.LUT R0, R0, 0xfffffffb, RZ, 0xc0, !PT ;  /* 0xfffffffb00007812 */ /* 0x000fe200078ec0ff */
[----:B------:R-:W-:Y:S01]  /*87c0*/  VIADD R12, R91, 0x8a ;  /* 0x0000008a5b0c7836 */ /* 0x000fe20000000000 */
[----:B------:R-:W-:Y:S01]  /*87d0*/  ISETP.GT.U32.AND.EX P3, PT, R188, RZ, PT, P3 ;  /* 0x000000ffbc00720c */ /* 0x000fe20003f64130 */
[----:B------:R-:W-:Y:S01]  /*87e0*/  IMAD.IADD R210, R210, 0x1, R228 ;  /* 0x00000001d2d27824 */ /* 0x000fe200078e02e4 */
[----:B------:R-:W-:-:S04]  /*87f0*/  LOP3.LUT R229, R229, 0x3, RZ, 0xc0, !PT ;  /* 0x00000003e5e57812 */ /* 0x000fc800078ec0ff */
[----:B------:R-:W-:Y:S02]  /*8800*/  IADD3 R197, PT, PT, R229, R197, R230 ;  /* 0x000000c5e5c57210 */ /* 0x000fe40007ffe0e6 */
[----:B------:R-:W-:-:S03]  /*8810*/  LOP3.LUT R210, R210, 0x3, RZ, 0xc0, !PT ;  /* 0x00000003d2d27812 */ /* 0x000fc600078ec0ff */
[----:B------:R-:W-:Y:S01]  /*8820*/  IMAD.SHL.U32 R197, R197, 0x100, RZ ;  /* 0x00000100c5c57824 */ /* 0x000fe200078e00ff */
[----:B------:R-:W-:Y:S02]  /*8830*/  IADD3 R185, PT, PT, R210, R185, R201 ;  /* 0x000000b9d2b97210 */ /* 0x000fe40007ffe0c9 */
[----:B------:R-:W-:-:S04]  /*8840*/  @P3 LOP3.LUT R0, R0, 0x4, RZ, 0xfc, !PT ;  /* 0x0000000400003812 */ /* 0x000fc800078efcff */
[----:B------:R-:W-:-:S04]  /*8850*/  LOP3.LUT P3, RZ, R0, 0x100, RZ, 0xc0, !PT ;  /* 0x0000010000ff7812 */ /* 0x000fc8000786c0ff */
[----:B------:R-:W-:Y:S02]  /*8860*/  SEL R188, RZ, 0x7fff8, !P3 ;  /* 0x0007fff8ffbc7807 */ /* 0x000fe40005800000 */
[----:B------:R-:W-:Y:S02]  /*8870*/  ISETP.GT.U32.AND P3, PT, R206, R2, PT ;  /* 0x00000002ce00720c */ /* 0x000fe40003f64070 */
[----:B------:R-:W-:Y:S02]  /*8880*/  SEL R206, RZ, 0x1, !P0 ;  /* 0x00000001ffce7807 */ /* 0x000fe40004000000 */
[----:B------:R-:W-:Y:S02]  /*8890*/  ISETP.GT.U32.AND.EX P0, PT, R227, RZ, PT, P3 ;  /* 0x000000ffe300720c */ /* 0x000fe40003f04130 */
[C---:B------:R-:W-:Y:S02]  /*88a0*/  LOP3.LUT P3, RZ, R0.reuse, 0x80, RZ, 0xc0, !PT ;  /* 0x0000008000ff7812 */ /* 0x040fe4000786c0ff */
[----:B------:R-:W-:-:S02]  /*88b0*/  LOP3.LUT R0, R0, 0xfffdffff, RZ, 0xc0, !PT ;  /* 0xfffdffff00007812 */ /* 0x000fc400078ec0ff */
[----:B------:R-:W-:Y:S02]  /*88c0*/  SEL R227, RZ, 0x1fffe, !P3 ;  /* 0x0001fffeffe37807 */ /* 0x000fe40005800000 */
[----:B------:R-:W-:Y:S01]  /*88d0*/  ISETP.GT.U32.AND P3, PT, R211, R2, PT ;  /* 0x00000002d300720c */ /* 0x000fe20003f64070 */
[----:B------:R-:W-:Y:S02]  /*88e0*/  VIADD R211, R91, 0x89 ;  /* 0x000000895bd37836 */ /* 0x000fe40000000000 */
[----:B------:R-:W-:Y:S01]  /*88f0*/  IMAD.IADD R206, R206, 0x1, R227 ;  /* 0x00000001cece7824 */ /* 0x000fe200078e02e3 */
[----:B------:R-:W-:Y:S02]  /*8900*/  ISETP.GT.U32.AND.EX P3, PT, R199, RZ, PT, P3 ;  /* 0x000000ffc700720c */ /* 0x000fe40003f64130 */
[----:B------:R-:W-:-:S04]  /*8910*/  @P0 LOP3.LUT R0, R0, 0x20000, RZ, 0xfc, !PT ;  /* 0x0002000000000812 */ /* 0x000fc800078efcff */
[C---:B------:R-:W-:Y:S02]  /*8920*/  LOP3.LUT P6, RZ, R0.reuse, 0x100000, RZ, 0xc0, !PT ;  /* 0x0010000000ff7812 */ /* 0x040fe400078cc0ff */
[----:B------:R-:W-:Y:S02]  /*8930*/  LOP3.LUT P0, RZ, R0, 0x8, RZ, 0xc0, !PT ;  /* 0x0000000800ff7812 */ /* 0x000fe4000780c0ff */
[----:B------:R-:W-:Y:S02]  /*8940*/  SEL R199, RZ, 0x7fff8, !P6 ;  /* 0x0007fff8ffc77807 */ /* 0x000fe40007000000 */
[----:B------:R-:W-:Y:S02]  /*8950*/  ISETP.GT.U32.AND P6, PT, R4, R2, PT ;  /* 0x000000020400720c */ /* 0x000fe40003fc4070 */
[----:B------:R-:W-:Y:S02]  /*8960*/  SEL R4, RZ, 0x1, !P1 ;  /* 0x00000001ff047807 */ /* 0x000fe40004800000 */
[----:B------:R-:W-:-:S02]  /*8970*/  LOP3.LUT P1, RZ, R0, 0x80000, RZ, 0xc0, !PT ;  /* 0x0008000000ff7812 */ /* 0x000fc4000782c0ff */
[----:B------:R-:W-:Y:S02]  /*8980*/  ISETP.GT.U32.AND.EX P6, PT, R5, RZ, PT, P6 ;  /* 0x000000ff0500720c */ /* 0x000fe40003fc4160 */
[----:B------:R-:W-:Y:S02]  /*8990*/  SEL R5, RZ, 0x1fffe, !P1 ;  /* 0x0001fffeff057807 */ /* 0x000fe40004800000 */
[----:B------:R-:W-:Y:S02]  /*89a0*/  ISETP.GT.U32.AND P1, PT, R207, R2, PT ;  /* 0x00000002cf00720c */ /* 0x000fe40003f24070 */
[----:B------:R-:W-:Y:S01]  /*89b0*/  SEL R207, RZ, 0x4, !P4 ;  /* 0x00000004ffcf7807 */ /* 0x000fe20006000000 */
[----:B------:R-:W-:Y:S01]  /*89c0*/  IMAD.IADD R4, R4, 0x1, R5 ;  /* 0x0000000104047824 */ /* 0x000fe200078e0205 */
[----:B------:R-:W-:Y:S02]  /*89d0*/  LOP3.LUT P4, RZ, R0, 0x40000, RZ, 0xc0, !PT ;  /* 0x0004000000ff7812 */ /* 0x000fe4000788c0ff */
[----:B------:R-:W-:-:S02]  /*89e0*/  ISETP.GT.U32.AND.EX P1, PT, R191, RZ, PT, P1 ;  /* 0x000000ffbf00720c */ /* 0x000fc40003f24110 */
[----:B------:R-:W-:Y:S02]  /*89f0*/  SEL R191, RZ, 0x7fff8, !P4 ;  /* 0x0007fff8ffbf7807 */ /* 0x000fe40006000000 */
[-C--:B------:R-:W-:Y:S02]  /*8a00*/  ISETP.GT.U32.AND P4, PT, R6, R2.reuse, PT ;  /* 0x000000020600720c */ /* 0x080fe40003f84070 */
[----:B------:R-:W-:Y:S02]  /*8a10*/  SEL R6, RZ, 0x1, !P5 ;  /* 0x00000001ff067807 */ /* 0x000fe40006800000 */
[----:B------:R-:W-:Y:S02]  /*8a20*/  ISETP.GT.U32.AND.EX P4, PT, R232, RZ, PT, P4 ;  /* 0x000000ffe800720c */ /* 0x000fe40003f84140 */
[----:B------:R-:W-:Y:S02]  /*8a30*/  SEL R232, RZ, 0x1fffe, !P2 ;  /* 0x0001fffeffe87807 */ /* 0x000fe40005000000 */
[----:B------:R-:W-:-:S02]  /*8a40*/  ISETP.GT.U32.AND P2, PT, R187, R2, PT ;  /* 0x00000002bb00720c */ /* 0x000fc40003f44070 */
[----:B------:R-:W-:Y:S01]  /*8a50*/  LOP3.LUT P5, RZ, R0, 0x4, RZ, 0xc0, !PT ;  /* 0x0000000400ff7812 */ /* 0x000fe200078ac0ff */
[----:B------:R-:W-:Y:S01]  /*8a60*/  IMAD.IADD R6, R6, 0x1, R232 ;  /* 0x0000000106067824 */ /* 0x000fe200078e02e8 */
[----:B------:R-:W-:Y:S02]  /*8a70*/  ISETP.GT.U32.AND.EX P2, PT, R184, RZ, PT, P2 ;  /* 0x000000ffb800720c */ /* 0x000fe40003f44120 */
[----:B------:R-:W-:Y:S02]  /*8a80*/  SEL R184, RZ, 0x7fff8, !P5 ;  /* 0x0007fff8ffb87807 */ /* 0x000fe40006800000 */
[----:B------:R-:W-:Y:S02]  /*8a90*/  ISETP.GT.U32.AND P5, PT, R198, R2, PT ;  /* 0x00000002c600720c */ /* 0x000fe40003fa4070 */
[----:B------:R-:W-:Y:S02]  /*8aa0*/  SEL R187, RZ, 0x4, !P0 ;  /* 0x00000004ffbb7807 */ /* 0x000fe40004000000 */
[----:B------:R-:W-:-:S02]  /*8ab0*/  ISETP.GT.U32.AND.EX P5, PT, R226, RZ, PT, P5 ;  /* 0x000000ffe200720c */ /* 0x000fc40003fa4150 */
[----:B------:R-:W-:Y:S02]  /*8ac0*/  SEL R226, RZ, 0x1fffe, !P3 ;  /* 0x0001fffeffe27807 */ /* 0x000fe40005800000 */
[-C--:B------:R-:W-:Y:S02]  /*8ad0*/  ISETP.GT.U32.AND P3, PT, R233, R2.reuse, PT ;  /* 0x00000002e900720c */ /* 0x080fe40003f64070 */
[----:B------:R-:W-:Y:S02]  /*8ae0*/  SEL R233, RZ, 0x4, !P6 ;  /* 0x00000004ffe97807 */ /* 0x000fe40007000000 */
[-C--:B------:R-:W-:Y:S02]  /*8af0*/  ISETP.GT.U32.AND P6, PT, R194, R2.reuse, PT ;  /* 0x00000002c200720c */ /* 0x080fe40003fc4070 */
[----:B------:R-:W-:Y:S02]  /*8b00*/  SEL R194, RZ, 0x7fff8, !P1 ;  /* 0x0007fff8ffc27807 */ /* 0x000fe40004800000 */
[----:B------:R-:W-:-:S02]  /*8b10*/  ISETP.GT.U32.AND P1, PT, R202, R2, PT ;  /* 0x00000002ca00720c */ /* 0x000fc40003f24070 */
[----:B------:R-:W-:Y:S02]  /*8b20*/  ISETP.GT.U32.AND.EX P3, PT, R8, RZ, PT, P3 ;  /* 0x000000ff0800720c */ /* 0x000fe40003f64130 */
[----:B------:R-:W-:Y:S01]  /*8b30*/  ISETP.GT.U32.AND.EX P6, PT, R200, RZ, PT, P6 ;  /* 0x000000ffc800720c */ /* 0x000fe20003fc4160 */
[----:B------:R-:W-:Y:S01]  /*8b40*/  VIADD R200, R91, 0x88 ;  /* 0x000000885bc87836 */ /* 0x000fe20000000000 */
[----:B------:R-:W-:Y:S02]  /*8b50*/  SEL R202, RZ, 0x1fffe, !P4 ;  /* 0x0001fffeffca7807 */ /* 0x000fe40006000000 */
[----:B------:R-:W-:Y:S02]  /*8b60*/  ISETP.GT.U32.AND P4, PT, R196, R2, PT ;  /* 0x00000002c400720c */ /* 0x000fe40003f84070 */
[----:B------:R-:W-:Y:S02]  /*8b70*/  SEL R196, RZ, 0x4, !P2 ;  /* 0x00000004ffc47807 */ /* 0x000fe40005000000 */
[----:B------:R-:W-:-:S02]  /*8b80*/  ISETP.GT.U32.AND.EX P1, PT, R225, RZ, PT, P1 ;  /* 0x000000ffe100720c */ /* 0x000fc40003f24110 */
[----:B------:R-:W-:Y:S02]  /*8b90*/  SEL R5, RZ, 0x1, !P3 ;  /* 0x00000001ff057807 */ /* 0x000fe40005800000 */
[-C--:B------:R-:W-:Y:S02]  /*8ba0*/  ISETP.GT.U32.AND P2, PT, R186, R2.reuse, PT ;  /* 0x00000002ba00720c */ /* 0x080fe40003f44070 */
[----:B------:R-:W-:Y:S01]  /*8bb0*/  SEL R186, RZ, 0x7fff8, !P5 ;  /* 0x0007fff8ffba7807 */ /* 0x000fe20006800000 */
[----:B------:R-:W-:Y:S01]  /*8bc0*/  IMAD.IADD R202, R5, 0x1, R202 ;  /* 0x0000000105ca7824 */ /* 0x000fe200078e02ca */
[----:B------:R-:W-:Y:S02]  /*8bd0*/  ISETP.GT.U32.AND P5, PT, R200, R2, PT ;  /* 0x00000002c800720c */ /* 0x000fe40003fa4070 */
[----:B------:R-:W-:Y:S02]  /*8be0*/  SEL R200, RZ, 0x1, !P6 ;  /* 0x00000001ffc87807 */ /* 0x000fe40007000000 */
[----:B------:R-:W-:-:S02]  /*8bf0*/  SEL R225, RZ, 0x1fffe, !P1 ;  /* 0x0001fffeffe17807 */ /* 0x000fc40004800000 */
[----:B------:R-:W-:Y:S02]  /*8c00*/  LOP3.LUT P0, RZ, R0, 0x20000, RZ, 0xc0, !PT ;  /* 0x0002000000ff7812 */ /* 0x000fe4000780c0ff */
[----:B------:R-:W-:Y:S01]  /*8c10*/  LOP3.LUT R6, R6, 0x3, RZ, 0xc0, !PT ;  /* 0x0000000306067812 */ /* 0x000fe200078ec0ff */
[----:B------:R-:W-:Y:S01]  /*8c20*/  IMAD.IADD R200, R200, 0x1, R225 ;  /* 0x00000001c8c87824 */ /* 0x000fe200078e02e1 */
[----:B------:R-:W-:Y:S02]  /*8c30*/  SEL R198, RZ, 0x1, !P0 ;  /* 0x00000001ffc67807 */ /* 0x000fe40004000000 */
[----:B------:R-:W-:Y:S02]  /*8c40*/  LOP3.LUT R202, R202, 0x3, RZ, 0xc0, !PT ;  /* 0x00000003caca7812 */ /* 0x000fe400078ec0ff */
[----:B------:R-:W-:Y:S01]  /*8c50*/  LOP3.LUT R4, R4, 0x3, RZ, 0xc0, !PT ;  /* 0x0000000304047812 */ /* 0x000fe200078ec0ff */
[----:B------:R-:W-:Y:S01]  /*8c60*/  IMAD.IADD R198, R198, 0x1, R226 ;  /* 0x00000001c6c67824 */ /* 0x000fe200078e02e2 */
[----:B------:R-:W-:-:S02]  /*8c70*/  LOP3.LUT R7, R200, 0x3, RZ, 0xc0, !PT ;  /* 0x00000003c8077812 */ /* 0x000fc400078ec0ff */
[----:B------:R-:W-:Y:S02]  /*8c80*/  IADD3 R6, PT, PT, R6, R191, R207 ;  /* 0x000000bf06067210 */ /* 0x000fe40007ffe0cf */
[----:B------:R-:W-:Y:S02]  /*8c90*/  IADD3 R194, PT, PT, R202, R194, R233 ;  /* 0x000000c2cac27210 */ /* 0x000fe40007ffe0e9 */
[----:B------:R-:W-:Y:S02]  /*8ca0*/  LOP3.LUT R5, R206, 0x3, RZ, 0xc0, !PT ;  /* 0x00000003ce057812 */ /* 0x000fe400078ec0ff */
[----:B------:R-:W-:Y:S01]  /*8cb0*/  IADD3 R199, PT, PT, R4, R199, R235 ;  /* 0x000000c704c77210 */ /* 0x000fe20007ffe0eb */
[----:B------:R-:W-:Y:S01]  /*8cc0*/  IMAD.SHL.U32 R4, R6, 0x100, RZ ;  /* 0x0000010006047824 */ /* 0x000fe200078e00ff */
[----:B------:R-:W-:Y:S02]  /*8cd0*/  IADD3 R7, PT, PT, R7, R186, R196 ;  /* 0x000000ba07077210 */ /* 0x000fe40007ffe0c4 */
[----:B------:R-:W-:-:S02]  /*8ce0*/  LOP3.LUT R194, R194, 0xf, RZ, 0xc0, !PT ;  /* 0x0000000fc2c27812 */ /* 0x000fc400078ec0ff */
[----:B------:R-:W-:Y:S02]  /*8cf0*/  ISETP.GT.U32.AND.EX P5, PT, R203, RZ, PT, P5 ;  /* 0x000000ffcb00720c */ /* 0x000fe40003fa4150 */
[----:B------:R-:W-:Y:S01]  /*8d00*/  LOP3.LUT R198, R198, 0x3, RZ, 0xc0, !PT ;  /* 0x00000003c6c67812 */ /* 0x000fe200078ec0ff */
[----:B------:R-:W-:Y:S01]  /*8d10*/  IMAD R7, R7, 0x10, R194 ;  /* 0x0000001007077824 */ /* 0x000fe200078e02c2 */
[----:B------:R-:W-:Y:S01]  /*8d20*/  ISETP.GT.U32.AND P1, PT, R12, R2, PT ;  /* 0x000000020c00720c */ /* 0x000fe20003f24070 */
[----:B------:R-:W-:Y:S01]  /*8d30*/  FMUL R12, R33, UR39 ;  /* 0x00000027210c7c20 */ /* 0x000fe20008400000 */
[----:B------:R-:W-:Y:S02]  /*8d40*/  IADD3 R5, PT, PT, R5, R188, R234 ;  /* 0x000000bc05057210 */ /* 0x000fe40007ffe0ea */
[----:B------:R-:W-:Y:S02]  /*8d50*/  FSEL R222, R222, -INF , !P5 ;  /* 0xff800000dede7808 */ /* 0x000fe40006800000 */
[----:B------:R-:W-:-:S02]  /*8d60*/  IADD3 R187, PT, PT, R198, R184, R187 ;  /* 0x000000b8c6bb7210 */ /* 0x000fc40007ffe0bb */
[----:B------:R-:W-:Y:S02]  /*8d70*/  LOP3.LUT R4, R4, 0xf00, RZ, 0xe2, !PT ;  /* 0x00000f0004047812 */ /* 0x000fe400078ee2ff */
[-C--:B------:R-:W-:Y:S01]  /*8d80*/  ISETP.GT.U32.AND P5, PT, R13, R2.reuse, PT ;  /* 0x000000020d00720c */ /* 0x080fe20003fa4070 */
[----:B------:R-:W-:Y:S01]  /*8d90*/  VIADD R13, R91, 0x8d ;  /* 0x0000008d5b0d7836 */ /* 0x000fe20000000000 */
[----:B------:R-:W-:Y:S01]  /*8da0*/  ISETP.GT.U32.AND.EX P1, PT, R182, RZ, PT, P1 ;  /* 0x000000ffb600720c */ /* 0x000fe20003f24110 */
[----:B------:R-:W-:Y:S01]  /*8db0*/  IMAD R187, R187, 0x1000, R4 ;  /* 0x00001000bbbb7824 */ /* 0x000fe200078e0204 */
[----:B------:R-:W-:Y:S02]  /*8dc0*/  LOP3.LUT R6, R5, 0xf, RZ, 0xc0, !PT ;  /* 0x0000000f05067812 */ /* 0x000fe400078ec0ff */
[----:B------:R-:W-:Y:S02]  /*8dd0*/  LOP3.LUT R5, R149, 0xf00, RZ, 0xe2, !PT ;  /* 0x00000f0095057812 */ /* 0x000fe400078ee2ff */
[----:B------:R-:W-:Y:S01]  /*8de0*/  LOP3.LUT R8, R7, 0xff, RZ, 0xc0, !PT ;  /* 0x000000ff07087812 */ /* 0x000fe200078ec0ff */
[----:B------:R-:W-:Y:S01]  /*8df0*/  IMAD R6, R199, 0x10, R6 ;  /* 0x00000010c7067824 */ /* 0x000fe200078e0206 */
[----:B------:R-:W-:Y:S01]  /*8e00*/  FSEL R212, R14, -INF , !P1 ;  /* 0xff8000000ed47808 */ /* 0x000fe20004800000 */
[----:B------:R-:W-:Y:S01]  /*8e10*/  IMAD R150, R150, 0x1000, R5 ;  /* 0x0000100096967824 */ /* 0x000fe200078e0205 */
[-C--:B------:R-:W-:Y:S01]  /*8e20*/  ISETP.GT.U32.AND P1, PT, R13, R2.reuse, PT ;  /* 0x000000020d00720c */ /* 0x080fe20003f24070 */
[----:B------:R-:W-:Y:S01]  /*8e30*/  VIADD R13, R91, 0x8c ;  /* 0x0000008c5b0d7836 */ /* 0x000fe20000000000 */
[----:B------:R-:W-:Y:S01]  /*8e40*/  ISETP.GT.U32.AND.EX P5, PT, R155, RZ, PT, P5 ;  /* 0x000000ff9b00720c */ /* 0x000fe20003fa4150 */
[----:B------:R-:W-:Y:S01]  /*8e50*/  IMAD.IADD R5, R187, 0x1, R8 ;  /* 0x00000001bb057824 */ /* 0x000fe200078e0208 */
[-C--:B------:R-:W-:Y:S01]  /*8e60*/  ISETP.GT.U32.AND P6, PT, R211, R2.reuse, PT ;  /* 0x00000002d300720c */ /* 0x080fe20003fc4070 */
[----:B------:R-:W-:Y:S01]  /*8e70*/  FMUL R8, R28, UR39 ;  /* 0x000000271c087c20 */ /* 0x000fe20008400000 */
[----:B------:R-:W-:Y:S01]  /*8e80*/  FSEL R211, R15, -INF , !P5 ;  /* 0xff8000000fd37808 */ /* 0x000fe20006800000 */
[----:B------:R-:W-:Y:S01]  /*8e90*/  FMUL R15, R38, UR39 ;  /* 0x00000027260f7c20 */ /* 0x000fe20008400000 */
[----:B------:R-:W-:Y:S01]  /*8ea0*/  ISETP.GT.U32.AND P5, PT, R13, R2, PT ;  /* 0x000000020d00720c */ /* 0x000fe20003fa4070 */
[----:B------:R-:W-:Y:S01]  /*8eb0*/  FMUL R28, R49, UR39 ;  /* 0x00000027311c7c20 */ /* 0x000fe20008400000 */
[----:B------:R-:W-:-:S02]  /*8ec0*/  LOP3.LUT R5, R5, 0xffff, RZ, 0xc0, !PT ;  /* 0x0000ffff05057812 */ /* 0x000fc400078ec0ff */
[----:B------:R-:W-:Y:S02]  /*8ed0*/  LOP3.LUT R9, R6, 0xff, RZ, 0xc0, !PT ;  /* 0x000000ff06097812 */ /* 0x000fe400078ec0ff */
[----:B------:R-:W-:Y:S02]  /*8ee0*/  ISETP.GT.U32.AND.EX P5, PT, R148, RZ, PT, P5 ;  /* 0x000000ff9400720c */ /* 0x000fe40003fa4150 */
[----:B------:R-:W-:Y:S02]  /*8ef0*/  SHF.R.U32.HI R6, RZ, 0x1, R5 ;  /* 0x00000001ff067819 */ /* 0x000fe40000011605 */
[----:B------:R-:W-:Y:S02]  /*8f00*/  LOP3.LUT R4, R197, 0xf00, RZ, 0xe2, !PT ;  /* 0x00000f00c5047812 */ /* 0x000fe400078ee2ff */
[----:B------:R-:W-:Y:S02]  /*8f10*/  FSEL R210, R16, -INF , !P5 ;  /* 0xff80000010d27808 */ /* 0x000fe40006800000 */
[----:B------:R-:W-:Y:S01]  /*8f20*/  ISETP.GT.U32.AND.EX P2, PT, R153, RZ, PT, P2 ;  /* 0x000000ff9900720c */ /* 0x000fe20003f44120 */
[----:B------:R-:W-:Y:S01]  /*8f30*/  IMAD R4, R185, 0x1000, R4 ;  /* 0x00001000b9047824 */ /* 0x000fe200078e0204 */
[----:B------:R-:W-:-:S02]  /*8f40*/  LOP3.LUT P5, RZ, R6, 0x1, RZ, 0xc0, !PT ;  /* 0x0000000106ff7812 */ /* 0x000fc400078ac0ff */
[----:B------:R-:W-:Y:S01]  /*8f50*/  SHF.R.U32.HI R6, RZ, 0xf, R5 ;  /* 0x0000000fff067819 */ /* 0x000fe20000011605 */
[----:B------:R-:W-:Y:S01]  /*8f60*/  IMAD.IADD R4, R4, 0x1, R9 ;  /* 0x0000000104047824 */ /* 0x000fe200078e0209 */
[----:B------:R-:W-:Y:S01]  /*8f70*/  LOP3.LUT R7, R10, 0xff, RZ, 0xc0, !PT ;  /* 0x000000ff0a077812 */ /* 0x000fe200078ec0ff */
[----:B------:R-:W-:Y:S01]  /*8f80*/  FMUL R9, R27, UR39 ;  /* 0x000000271b097c20 */ /* 0x000fe20008400000 */
[----:B------:R-:W-:Y:S01]  /*8f90*/  FSEL R206, R18, -INF , !P2 ;  /* 0xff80000012ce7808 */ /* 0x000fe20005000000 */
[----:B------:R-:W-:Y:S01]  /*8fa0*/  FMUL R18, R41, UR39 ;  /* 0x0000002729127c20 */ /* 0x000fe20008400000 */
[----:B------:R-:W-:Y:S01]  /*8fb0*/  LOP3.LUT P2, RZ, R6, 0x1, RZ, 0xc0, !PT ;  /* 0x0000000106ff7812 */ /* 0x000fe2000784c0ff */
[----:B------:R-:W-:Y:S01]  /*8fc0*/  IMAD.IADD R7, R150, 0x1, R7 ;  /* 0x0000000196077824 */ /* 0x000fe200078e0207 */
[----:B------:R-:W-:Y:S02]  /*8fd0*/  SHF.R.U32.HI R6, RZ, 0xe, R5 ;  /* 0x0000000eff067819 */ /* 0x000fe40000011605 */
[----:B------:R-:W-:-:S02]  /*8fe0*/  FSEL R202, R20, -INF , !P2 ;  /* 0xff80000014ca7808 */ /* 0x000fc40005000000 */
[----:B------:R-:W-:Y:S02]  /*8ff0*/  LOP3.LUT P2, RZ, R6, 0x1, RZ, 0xc0, !PT ;  /* 0x0000000106ff7812 */ /* 0x000fe4000784c0ff */
[--C-:B------:R-:W-:Y:S02]  /*9000*/  SHF.R.U32.HI R6, RZ, 0xc, R5.reuse ;  /* 0x0000000cff067819 */ /* 0x100fe40000011605 */
[----:B------:R-:W-:Y:S02]  /*9010*/  ISETP.GT.U32.AND.EX P1, PT, R152, RZ, PT, P1 ;  /* 0x000000ff9800720c */ /* 0x000fe40003f24110 */
[----:B------:R-:W-:Y:S02]  /*9020*/  PRMT R148, R7, 0x5410, R4 ;  /* 0x0000541007947816 */ /* 0x000fe40000000004 */
[----:B------:R-:W-:Y:S02]  /*9030*/  SHF.R.U32.HI R4, RZ, 0x2, R5 ;  /* 0x00000002ff047819 */ /* 0x000fe40000011605 */
[----:B------:R-:W-:Y:S01]  /*9040*/  FSEL R201, R21, -INF , !P2 ;  /* 0xff80000015c97808 */ /* 0x000fe20005000000 */
[----:B------:R-:W-:Y:S01]  /*9050*/  FMUL R21, R42, UR39 ;  /* 0x000000272a157c20 */ /* 0x000fe20008400000 */
[----:B------:R-:W-:-:S02]  /*9060*/  LOP3.LUT P2, RZ, R6, 0x1, RZ, 0xc0, !PT ;  /* 0x0000000106ff7812 */ /* 0x000fc4000784c0ff */
[--C-:B------:R-:W-:Y:S02]  /*9070*/  SHF.R.U32.HI R6, RZ, 0xb, R5.reuse ;  /* 0x0000000bff067819 */ /* 0x100fe40000011605 */
[----:B------:R-:W-:Y:S02]  /*9080*/  FSEL R207, R17, -INF , !P1 ;  /* 0xff80000011cf7808 */ /* 0x000fe40004800000 */
[----:B------:R-:W-:Y:S02]  /*9090*/  ISETP.GT.U32.AND.EX P4, PT, R154, RZ, PT, P4 ;  /* 0x000000ff9a00720c */ /* 0x000fe40003f84140 */
[----:B------:R-:W-:Y:S02]  /*90a0*/  LOP3.LUT P1, RZ, R4, 0x1, RZ, 0xc0, !PT ;  /* 0x0000000104ff7812 */ /* 0x000fe4000782c0ff */
[----:B------:R-:W-:Y:S02]  /*90b0*/  SHF.R.U32.HI R4, RZ, 0xd, R5 ;  /* 0x0000000dff047819 */ /* 0x000fe40000011605 */
[----:B------:R-:W-:-:S02]  /*90c0*/  FSEL R197, R23, -INF , !P2 ;  /* 0xff80000017c57808 */ /* 0x000fc40005000000 */
[----:B------:R-:W-:Y:S02]  /*90d0*/  LOP3.LUT P2, RZ, R6, 0x1, RZ, 0xc0, !PT ;  /* 0x0000000106ff7812 */ /* 0x000fe4000784c0ff */
[--C-:B------:R-:W-:Y:S02]  /*90e0*/  SHF.R.U32.HI R6, RZ, 0x9, R5.reuse ;  /* 0x00000009ff067819 */ /* 0x100fe40000011605 */
[----:B------:R-:W-:Y:S02]  /*90f0*/  FSEL R203, R19, -INF , !P4 ;  /* 0xff80000013cb7808 */ /* 0x000fe40006000000 */
        /* <DEDUP_REMOVED lines=8> */
[----:B------:R-:W-:Y:S01]  /*9180*/  FSEL R152, R26, -INF , !P2 ;  /* 0xff8000001a987808 */ /* 0x000fe20005000000 */
[----:B------:R-:W-:Y:S01]  /*9190*/  FMUL R26, R46, UR39 ;  /* 0x000000272e1a7c20 */ /* 0x000fe20008400000 */
[----:B------:R-:W-:-:S02]  /*91a0*/  LOP3.LUT P2, RZ, R6, 0x1, RZ, 0xc0, !PT ;  /* 0x0000000106ff7812 */ /* 0x000fc4000784c0ff */
[--C-:B------:R-:W-:Y:S02]  /*91b0*/  SHF.R.U32.HI R7, RZ, 0x6, R5.reuse ;  /* 0x00000006ff077819 */ /* 0x100fe40000011605 */
[----:B------:R-:W-:Y:S02]  /*91c0*/  FSEL R153, R25, -INF , !P4 ;  /* 0xff80000019997808 */ /* 0x000fe40006000000 */
[----:B------:R-:W-:Y:S01]  /*91d0*/  LOP3.LUT P4, RZ, R4, 0x1, RZ, 0xc0, !PT ;  /* 0x0000000104ff7812 */ /* 0x000fe2000788c0ff */
[----:B------:R-:W-:Y:S01]  /*91e0*/  FMUL R4, R29, UR39 ;  /* 0x000000271d047c20 */ /* 0x000fe20008400000 */
[----:B------:R-:W-:Y:S01]  /*91f0*/  FSEL R9, R9, -INF , !P2 ;  /* 0xff80000009097808 */ /* 0x000fe20005000000 */
[----:B------:R-:W-:Y:S01]  /*9200*/  FMUL R29, R48, UR39 ;  /* 0x00000027301d7c20 */ /* 0x000fe20008400000 */
[----:B------:R-:W-:Y:S02]  /*9210*/  LOP3.LUT P2, RZ, R7, 0x1, RZ, 0xc0, !PT ;  /* 0x0000000107ff7812 */ /* 0x000fe4000784c0ff */
[----:B------:R-:W-:-:S02]  /*9220*/  SHF.R.U32.HI R7, RZ, 0x5, R5 ;  /* 0x00000005ff077819 */ /* 0x000fc40000011605 */
[----:B------:R-:W-:Y:S02]  /*9230*/  FSEL R4, R4, -INF , !P2 ;  /* 0xff80000004047808 */ /* 0x000fe40005000000 */
[----:B------:R-:W-:Y:S01]  /*9240*/  LOP3.LUT P2, RZ, R7, 0x1, RZ, 0xc0, !PT ;  /* 0x0000000107ff7812 */ /* 0x000fe2000784c0ff */
[----:B------:R-:W-:Y:S01]  /*9250*/  FMUL R7, R30, UR39 ;  /* 0x000000271e077c20 */ /* 0x000fe20008400000 */
[--C-:B------:R-:W-:Y:S02]  /*9260*/  SHF.R.U32.HI R6, RZ, 0x4, R5.reuse ;  /* 0x00000004ff067819 */ /* 0x100fe40000011605 */
[----:B------:R-:W-:Y:S02]  /*9270*/  SHF.R.U32.HI R5, RZ, 0x3, R5 ;  /* 0x00000003ff057819 */ /* 0x000fe40000011605 */
[----:B------:R-:W-:Y:S02]  /*9280*/  FSEL R7, R7, -INF , !P2 ;  /* 0xff80000007077808 */ /* 0x000fe40005000000 */
[----:B------:R-:W-:-:S02]  /*9290*/  LOP3.LUT P2, RZ, R5, 0x1, RZ, 0xc0, !PT ;  /* 0x0000000105ff7812 */ /* 0x000fc4000784c0ff */
[C---:B------:R-:W-:Y:S02]  /*92a0*/  SHF.R.U64 R10, R148.reuse, 0x1e, RZ ;  /* 0x0000001e940a7819 */ /* 0x040fe400000012ff */
[----:B------:R-:W-:Y:S02]  /*92b0*/  SHF.R.U64 R13, R148, 0x1d, RZ ;  /* 0x0000001d940d7819 */ /* 0x000fe400000012ff */
[----:B------:R-:W-:Y:S02]  /*92c0*/  FSEL R5, R32, -INF , !P2 ;  /* 0xff80000020057808 */ /* 0x000fe40005000000 */
[----:B------:R-:W-:Y:S01]  /*92d0*/  LOP3.LUT P2, RZ, R10, 0x1, RZ, 0xc0, !PT ;  /* 0x000000010aff7812 */ /* 0x000fe2000784c0ff */
[----:B------:R-:W-:Y:S01]  /*92e0*/  FMUL R10, R35, UR39 ;  /* 0x00000027230a7c20 */ /* 0x000fe20008400000 */
[----:B------:R-:W-:Y:S01]  /*92f0*/  FSEL R8, R8, -INF , !P4 ;  /* 0xff80000008087808 */ /* 0x000fe20006000000 */
[----:B------:R-:W-:Y:S01]  /*9300*/  FMUL R35, R50, UR39 ;  /* 0x0000002732237c20 */ /* 0x000fe20008400000 */
[----:B------:R-:W-:-:S02]  /*9310*/  FSEL R12, R12, -INF , !P1 ;  /* 0xff8000000c0c7808 */ /* 0x000fc40004800000 */
[----:B------:R-:W-:Y:S01]  /*9320*/  LOP3.LUT P4, RZ, R6, 0x1, RZ, 0xc0, !PT ;  /* 0x0000000106ff7812 */ /* 0x000fe2000788c0ff */
[----:B------:R-:W-:Y:S01]  /*9330*/  FMUL R6, R31, UR39 ;  /* 0x000000271f067c20 */ /* 0x000fe20008400000 */
[----:B------:R-:W-:Y:S01]  /*9340*/  LOP3.LUT P1, RZ, R13, 0x1, RZ, 0xc0, !PT ;  /* 0x000000010dff7812 */ /* 0x000fe2000782c0ff */
[----:B------:R-:W-:Y:S01]  /*9350*/  IMAD.U32 R31, RZ, RZ, UR25 ;  /* 0x00000019ff1f7e24 */ /* 0x000fe2000f8e00ff */
[C---:B------:R-:W-:Y:S02]  /*9360*/  SHF.R.U64 R13, R148.reuse, 0x1b, RZ ;  /* 0x0000001b940d7819 */ /* 0x040fe400000012ff */
[----:B------:R-:W-:Y:S02]  /*9370*/  SHF.R.U64 R11, R148, 0x1f, RZ ;  /* 0x0000001f940b7819 */ /* 0x000fe400000012ff */
[----:B------:R-:W-:Y:S02]  /*9380*/  FSEL R10, R10, -INF , !P3 ;  /* 0xff8000000a0a7808 */ /* 0x000fe40005800000 */
[----:B------:R-:W-:Y:S01]  /*9390*/  LOP3.LUT P3, RZ, R13, 0x1, RZ, 0xc0, !PT ;  /* 0x000000010dff7812 */ /* 0x000fe2000786c0ff */
[----:B------:R-:W-:Y:S01]  /*93a0*/  FMUL R13, R36, UR39 ;  /* 0x00000027240d7c20 */ /* 0x000fe20008400000 */
[----:B------:R-:W-:-:S02]  /*93b0*/  FSEL R6, R6, -INF , !P4 ;  /* 0xff80000006067808 */ /* 0x000fc40006000000 */
[----:B------:R-:W-:Y:S01]  /*93c0*/  LOP3.LUT P4, RZ, R11, 0x1, RZ, 0xc0, !PT ;  /* 0x000000010bff7812 */ /* 0x000fe2000788c0ff */
[----:B------:R-:W-:Y:S01]  /*93d0*/  FMUL R11, R34, UR39 ;  /* 0x00000027220b7c20 */ /* 0x000fe20008400000 */
[----:B------:R-:W-:Y:S01]  /*93e0*/  SHF.R.U64 R16, R148, 0x1a, RZ ;  /* 0x0000001a94107819 */ /* 0x000fe200000012ff */
[----:B------:R-:W-:Y:S01]  /*93f0*/  FMUL R34, R65, UR39 ;  /* 0x0000002741227c20 */ /* 0x000fe20008400000 */
[----:B------:R-:W-:Y:S02]  /*9400*/  FSEL R13, R13, -INF , !P4 ;  /* 0xff8000000d0d7808 */ /* 0x000fe40006000000 */
[----:B------:R-:W-:Y:S02]  /*9410*/  LOP3.LUT P4, RZ, R16, 0x1, RZ, 0xc0, !PT ;  /* 0x0000000110ff7812 */ /* 0x000fe4000788c0ff */
[C---:B------:R-:W-:Y:S02]  /*9420*/  SHF.R.U64 R16, R148.reuse, 0x18, RZ ;  /* 0x0000001894107819 */ /* 0x040fe400000012ff */
[----:B------:R-:W-:-:S02]  /*9430*/  SHF.R.U64 R14, R148, 0x1c, RZ ;  /* 0x0000001c940e7819 */ /* 0x000fc400000012ff */
[----:B------:R-:W-:Y:S02]  /*9440*/  FSEL R15, R15, -INF , !P1 ;  /* 0xff8000000f0f7808 */ /* 0x000fe40004800000 */
[----:B------:R-:W-:Y:S01]  /*9450*/  LOP3.LUT P1, RZ, R16, 0x1, RZ, 0xc0, !PT ;  /* 0x0000000110ff7812 */ /* 0x000fe2000782c0ff */
[----:B------:R-:W-:Y:S01]  /*9460*/  FMUL R16, R39, UR39 ;  /* 0x0000002727107c20 */ /* 0x000fe20008400000 */
[----:B------:R-:W-:Y:S02]  /*9470*/  FSEL R11, R11, -INF , !P5 ;  /* 0xff8000000b0b7808 */ /* 0x000fe40006800000 */
[----:B------:R-:W-:Y:S01]  /*9480*/  LOP3.LUT P5, RZ, R14, 0x1, RZ, 0xc0, !PT ;  /* 0x000000010eff7812 */ /* 0x000fe200078ac0ff */
[----:B------:R-:W-:Y:S01]  /*9490*/  FMUL R14, R37, UR39 ;  /* 0x00000027250e7c20 */ /* 0x000fe20008400000 */
[----:B------:R-:W-:Y:S01]  /*94a0*/  SHF.R.U64 R19, R148, 0x17, RZ ;  /* 0x0000001794137819 */ /* 0x000fe200000012ff */
[----:B------:R-:W-:Y:S01]  /*94b0*/  IMAD.U32 R37, RZ, RZ, UR25 ;  /* 0x00000019ff257e24 */ /* 0x000fe2000f8e00ff */
[----:B------:R-:W-:-:S02]  /*94c0*/  FSEL R16, R16, -INF , !P5 ;  /* 0xff80000010107808 */ /* 0x000fc40006800000 */
[----:B------:R-:W-:Y:S01]  /*94d0*/  LOP3.LUT P5, RZ, R19, 0x1, RZ, 0xc0, !PT ;  /* 0x0000000113ff7812 */ /* 0x000fe200078ac0ff */
[----:B------:R-:W-:Y:S01]  /*94e0*/  IMAD.WIDE R36, R37, 0x2, R136 ;  /* 0x0000000225247825 */ /* 0x000fe200078e0288 */
[----:B------:R-:W-:Y:S02]  /*94f0*/  SHF.R.U64 R19, R148, 0x15, RZ ;  /* 0x0000001594137819 */ /* 0x000fe400000012ff */
[----:B------:R-:W-:Y:S02]  /*9500*/  FSEL R18, R18, -INF , !P4 ;  /* 0xff80000012127808 */ /* 0x000fe40006000000 */
[----:B------:R-:W-:Y:S02]  /*9510*/  LOP3.LUT P4, RZ, R19, 0x1, RZ, 0xc0, !PT ;  /* 0x0000000113ff7812 */ /* 0x000fe4000788c0ff */
[----:B------:R-:W-:Y:S02]  /*9520*/  FMNMX3 R19, R190, R192, R193, !PT ;  /* 0x000000c0be137276 */ /* 0x000fe400078000c1 */
[----:B------:R-:W-:-:S02]  /*9530*/  SHF.R.U64 R17, R148, 0x19, RZ ;  /* 0x0000001994117819 */ /* 0x000fc400000012ff */
[----:B------:R-:W-:Y:S02]  /*9540*/  FSEL R14, R14, -INF , !P2 ;  /* 0xff8000000e0e7808 */ /* 0x000fe40005000000 */
[----:B------:R-:W-:Y:S02]  /*9550*/  FMNMX3 R19, R19, R195, R224, !PT ;  /* 0x000000c313137276 */ /* 0x000fe400078000e0 */
[----:B------:R-:W-:Y:S01]  /*9560*/  LOP3.LUT P2, RZ, R17, 0x1, RZ, 0xc0, !PT ;  /* 0x0000000111ff7812 */ /* 0x000fe2000784c0ff */
[----:B------:R-:W-:Y:S01]  /*9570*/  FMUL R17, R40, UR39 ;  /* 0x0000002728117c20 */ /* 0x000fe20008400000 */
[----:B------:R-:W-:Y:S02]  /*9580*/  ISETP.GT.U32.AND.EX P6, PT, R183, RZ, PT, P6 ;  /* 0x000000ffb700720c */ /* 0x000fe40003fc4160 */
[----:B------:R-:W-:Y:S02]  /*9590*/  SHF.R.U64 R20, R148, 0x16, RZ ;  /* 0x0000001694147819 */ /* 0x000fe400000012ff */
[----:B------:R-:W-:-:S02]  /*95a0*/  FMNMX3 R19, R19, R213, R216, !PT ;  /* 0x000000d513137276 */ /* 0x000fc400078000d8 */
[----:B------:R-:W-:Y:S02]  /*95b0*/  FSEL R17, R17, -INF , !P3 ;  /* 0xff80000011117808 */ /* 0x000fe40005800000 */
[----:B------:R-:W-:Y:S02]  /*95c0*/  FSEL R223, R223, -INF , !P6 ;  /* 0xff800000dfdf7808 */ /* 0x000fe40007000000 */
[----:B------:R-:W-:Y:S01]  /*95d0*/  LOP3.LUT P3, RZ, R20, 0x1, RZ, 0xc0, !PT ;  /* 0x0000000114ff7812 */ /* 0x000fe2000786c0ff */
[----:B------:R-:W-:Y:S01]  /*95e0*/  FMUL R20, R43, UR39 ;  /* 0x000000272b147c20 */ /* 0x000fe20008400000 */
[----:B------:R-:W-:Y:S02]  /*95f0*/  FMNMX3 R19, R19, R217, R222, !PT ;  /* 0x000000d913137276 */ /* 0x000fe400078000de */
[C---:B------:R-:W-:Y:S02]  /*9600*/  SHF.R.U64 R23, R148.reuse, 0x14, RZ ;  /* 0x0000001494177819 */ /* 0x040fe400000012ff */
[----:B------:R-:W-:-:S02]  /*9610*/  SHF.R.U64 R22, R148, 0x13, RZ ;  /* 0x0000001394167819 */ /* 0x000fc400000012ff */
[----:B------:R-:W-:Y:S02]  /*9620*/  FSEL R21, R21, -INF , !P2 ;  /* 0xff80000015157808 */ /* 0x000fe40005000000 */
[----:B------:R-:W-:Y:S02]  /*9630*/  FMNMX3 R19, R19, R223, R212, !PT ;  /* 0x000000df13137276 */ /* 0x000fe400078000d4 */
[----:B------:R-:W-:Y:S01]  /*9640*/  LOP3.LUT P2, RZ, R23, 0x1, RZ, 0xc0, !PT ;  /* 0x0000000117ff7812 */ /* 0x000fe2000784c0ff */
[----:B------:R-:W-:Y:S01]  /*9650*/  FMUL R23, R44, UR39 ;  /* 0x000000272c177c20 */ /* 0x000fe20008400000 */
[----:B------:R-:W-:Y:S02]  /*9660*/  FSEL R20, R20, -INF , !P1 ;  /* 0xff80000014147808 */ /* 0x000fe40004800000 */
[----:B------:R-:W-:Y:S01]  /*9670*/  LOP3.LUT P1, RZ, R22, 0x1, RZ, 0xc0, !PT ;  /* 0x0000000116ff7812 */ /* 0x000fe2000782c0ff */
[----:B------:R-:W-:Y:S01]  /*9680*/  FMUL R22, R45, UR39 ;  /* 0x000000272d167c20 */ /* 0x000fe20008400000 */
[----:B------:R-:W-:-:S02]  /*9690*/  SHF.R.U64 R25, R148, 0x12, RZ ;  /* 0x0000001294197819 */ /* 0x000fc400000012ff */
[----:B------:R-:W-:Y:S02]  /*96a0*/  FMNMX3 R19, R19, R211, R210, !PT ;  /* 0x000000d313137276 */ /* 0x000fe400078000d2 */
[----:B------:R-:W-:Y:S02]  /*96b0*/  SHF.R.U64 R24, R148, 0x11, RZ ;  /* 0x0000001194187819 */ /* 0x000fe400000012ff */
[----:B------:R-:W-:Y:S02]  /*96c0*/  FSEL R23, R23, -INF , !P5 ;  /* 0xff80000017177808 */ /* 0x000fe40006800000 */
[----:B------:R-:W-:Y:S01]  /*96d0*/  LOP3.LUT P5, RZ, R25, 0x1, RZ, 0xc0, !PT ;  /* 0x0000000119ff7812 */ /* 0x000fe200078ac0ff */
[----:B------:R-:W-:Y:S01]  /*96e0*/  FMUL R25, R47, UR39 ;  /* 0x000000272f197c20 */ /* 0x000fe20008400000 */
[----:B------:R-:W-:Y:S02]  /*96f0*/  FMNMX3 R19, R19, R207, R206, !PT ;  /* 0x000000cf13137276 */ /* 0x000fe400078000ce */
[----:B------:R-:W-:-:S02]  /*9700*/  FSEL R22, R22, -INF , !P3 ;  /* 0xff80000016167808 */ /* 0x000fc40005800000 */
[----:B------:R-:W-:Y:S02]  /*9710*/  LOP3.LUT P3, RZ, R24, 0x1, RZ, 0xc0, !PT ;  /* 0x0000000118ff7812 */ /* 0x000fe4000786c0ff */
[----:B------:R-:W-:Y:S02]  /*9720*/  SHF.R.U64 R24, R148, 0xf, RZ ;  /* 0x0000000f94187819 */ /* 0x000fe400000012ff */
[----:B------:R-:W-:Y:S02]  /*9730*/  FMNMX3 R19, R19, R203, R202, !PT ;  /* 0x000000cb13137276 */ /* 0x000fe400078000ca */
[----:B------:R-:W-:Y:S02]  /*9740*/  FSEL R25, R25, -INF , !P2 ;  /* 0xff80000019197808 */ /* 0x000fe40005000000 */
[----:B------:R-:W-:Y:S02]  /*9750*/  LOP3.LUT P2, RZ, R24, 0x1, RZ, 0xc0, !PT ;  /* 0x0000000118ff7812 */ /* 0x000fe4000784c0ff */
[----:B------:R-:W-:-:S02]  /*9760*/  FMNMX3 R24, R19, R201, R198, !PT ;  /* 0x000000c913187276 */ /* 0x000fc400078000c6 */
[----:B------:R-:W-:Y:S02]  /*9770*/  SHF.R.U64 R27, R148, 0x10, RZ ;  /* 0x00000010941b7819 */ /* 0x000fe400000012ff */
[----:B------:R-:W-:Y:S02]  /*9780*/  FMNMX3 R24, R24, R197, R187, !PT ;  /* 0x000000c518187276 */ /* 0x000fe400078000bb */
[----:B------:R-:W-:Y:S02]  /*9790*/  FSEL R26, R26, -INF , !P4 ;  /* 0xff8000001a1a7808 */ /* 0x000fe40006000000 */
[----:B------:R-:W-:Y:S02]  /*97a0*/  FMNMX3 R24, R24, R153, R152, !PT ;  /* 0x0000009918187276 */ /* 0x000fe40007800098 */
[----:B------:R-:W-:Y:S02]  /*97b0*/  LOP3.LUT P4, RZ, R27, 0x1, RZ, 0xc0, !PT ;  /* 0x000000011bff7812 */ /* 0x000fe4000788c0ff */
[----:B------:R-:W-:-:S02]  /*97c0*/  FMNMX3 R24, R24, R9, R8, !PT ;  /* 0x0000000918187276 */ /* 0x000fc40007800008 */
[----:B------:R-:W-:Y:S02]  /*97d0*/  SHF.R.U64 R30, R148, 0xe, RZ ;  /* 0x0000000e941e7819 */ /* 0x000fe400000012ff */
[----:B------:R-:W-:Y:S02]  /*97e0*/  FMNMX3 R24, R24, R4, R7, !PT ;  /* 0x0000000418187276 */ /* 0x000fe40007800007 */
[----:B------:R-:W-:Y:S02]  /*97f0*/  SHF.R.U64 R27, R148, 0xd, RZ ;  /* 0x0000000d941b7819 */ /* 0x000fe400000012ff */
[----:B------:R-:W-:Y:S02]  /*9800*/  FMNMX3 R24, R24, R6, R5, !PT ;  /* 0x0000000618187276 */ /* 0x000fe40007800005 */
[----:B------:R-:W-:Y:S02]  /*9810*/  SHF.R.U64 R19, R148, 0xb, RZ ;  /* 0x0000000b94137819 */ /* 0x000fe400000012ff */
[----:B------:R-:W-:-:S02]  /*9820*/  FMNMX3 R24, R24, R12, R11, !PT ;  /* 0x0000000c18187276 */ /* 0x000fc4000780000b */
[----:B------:R-:W-:Y:S02]  /*9830*/  FSEL R29, R29, -INF , !P1 ;  /* 0xff8000001d1d7808 */ /* 0x000fe40004800000 */
[----:B------:R-:W-:Y:S02]  /*9840*/  FMNMX3 R24, R24, R10, R13, !PT ;  /* 0x0000000a18187276 */ /* 0x000fe4000780000d */
[----:B------:R-:W-:Y:S02]  /*9850*/  FSEL R28, R28, -INF , !P5 ;  /* 0xff8000001c1c7808 */ /* 0x000fe40006800000 */
[----:B------:R-:W-:Y:S02]  /*9860*/  FSEL R149, R51, -INF , !P4 ;  /* 0xff80000033957808 */ /* 0x000fe40006000000 */
[----:B------:R-:W-:Y:S02]  /*9870*/  FMNMX3 R24, R24, R14, R15, !PT ;  /* 0x0000000e18187276 */ /* 0x000fe4000780000f */
[----:B------:R-:W-:-:S02]  /*9880*/  LOP3.LUT P1, RZ, R30, 0x1, RZ, 0xc0, !PT ;  /* 0x000000011eff7812 */ /* 0x000fc4000782c0ff */
[----:B------:R-:W-:Y:S02]  /*9890*/  LOP3.LUT P5, RZ, R27, 0x1, RZ, 0xc0, !PT ;  /* 0x000000011bff7812 */ /* 0x000fe400078ac0ff */
[----:B------:R-:W-:Y:S02]  /*98a0*/  LOP3.LUT P4, RZ, R19, 0x1, RZ, 0xc0, !PT ;  /* 0x0000000113ff7812 */ /* 0x000fe4000788c0ff */
[C---:B------:R-:W-:Y:S02]  /*98b0*/  SHF.R.U64 R27, R148.reuse, 0xc, RZ ;  /* 0x0000000c941b7819 */ /* 0x040fe400000012ff */
[----:B------:R-:W-:Y:S02]  /*98c0*/  SHF.R.U64 R19, R148, 0x9, RZ ;  /* 0x0000000994137819 */ /* 0x000fe400000012ff */
[----:B------:R-:W-:Y:S02]  /*98d0*/  FMNMX3 R24, R24, R16, R17, !PT ;  /* 0x0000001018187276 */ /* 0x000fe40007800011 */
[----:B------:R-:W-:-:S02]  /*98e0*/  FSEL R35, R35, -INF , !P3 ;  /* 0xff80000023237808 */ /* 0x000fc40005800000 */
[----:B------:R-:W-:Y:S02]  /*98f0*/  FSEL R150, R53, -INF , !P1 ;  /* 0xff80000035967808 */ /* 0x000fe40004800000 */
[----:B------:R-:W-:Y:S02]  /*9900*/  LOP3.LUT P3, RZ, R27, 0x1, RZ, 0xc0, !PT ;  /* 0x000000011bff7812 */ /* 0x000fe4000786c0ff */
[----:B------:R-:W-:Y:S02]  /*9910*/  LOP3.LUT P1, RZ, R19, 0x1, RZ, 0xc0, !PT ;  /* 0x0000000113ff7812 */ /* 0x000fe4000782c0ff */
[----:B------:R-:W-:Y:S02]  /*9920*/  SHF.R.U64 R19, R148, 0x7, RZ ;  /* 0x0000000794137819 */ /* 0x000fe400000012ff */
[----:B------:R-:W-:Y:S02]  /*9930*/  FMNMX3 R24, R24, R18, R21, !PT ;  /* 0x0000001218187276 */ /* 0x000fe40007800015 */
[----:B------:R-:W-:-:S02]  /*9940*/  FSEL R183, R55, -INF , !P3 ;  /* 0xff80000037b77808 */ /* 0x000fc40005800000 */
[----:B------:R-:W-:Y:S02]  /*9950*/  LOP3.LUT P3, RZ, R19, 0x1, RZ, 0xc0, !PT ;  /* 0x0000000113ff7812 */ /* 0x000fe4000786c0ff */
[----:B------:R-:W-:Y:S02]  /*9960*/  FMNMX3 R19, R24, R20, R23, !PT ;  /* 0x0000001418137276 */ /* 0x000fe40007800017 */
[----:B------:R-:W-:Y:S02]  /*9970*/  SHF.R.U64 R27, R148, 0xa, RZ ;  /* 0x0000000a941b7819 */ /* 0x000fe400000012ff */
[----:B------:R-:W-:Y:S02]  /*9980*/  FSEL R151, R52, -INF , !P2 ;  /* 0xff80000034977808 */ /* 0x000fe40005000000 */
[----:B------:R-:W-:Y:S02]  /*9990*/  FMNMX3 R24, R19, R22, R26, !PT ;  /* 0x0000001613187276 */ /* 0x000fe4000780001a */
[----:B------:R-:W-:-:S02]  /*99a0*/  LOP3.LUT P2, RZ, R27, 0x1, RZ, 0xc0, !PT ;  /* 0x000000011bff7812 */ /* 0x000fc4000784c0ff */
[----:B------:R-:W-:Y:S02]  /*99b0*/  SHF.R.U64 R27, R148, 0x8, RZ ;  /* 0x00000008941b7819 */ /* 0x000fe400000012ff */
[----:B------:R-:W-:Y:S02]  /*99c0*/  FMNMX3 R24, R24, R25, R29, !PT ;  /* 0x0000001918187276 */ /* 0x000fe4000780001d */
[----:B------:R-:W-:Y:S02]  /*99d0*/  FSEL R184, R54, -INF , !P5 ;  /* 0xff80000036b87808 */ /* 0x000fe40006800000 */
[----:B------:R-:W-:Y:S02]  /*99e0*/  LOP3.LUT P5, RZ, R27, 0x1, RZ, 0xc0, !PT ;  /* 0x000000011bff7812 */ /* 0x000fe400078ac0ff */
[----:B------:R-:W-:Y:S02]  /*99f0*/  SHF.R.U64 R19, R148, 0x3, RZ ;  /* 0x0000000394137819 */ /* 0x000fe400000012ff */
[----:B------:R-:W-:-:S02]  /*9a00*/  FMNMX3 R24, R24, R28, R35, !PT ;  /* 0x0000001c18187276 */ /* 0x000fc40007800023 */
[----:B------:R-:W-:Y:S02]  /*9a10*/  FSEL R155, R59, -INF , !P5 ;  /* 0xff8000003b9b7808 */ /* 0x000fe40006800000 */
[----:B------:R-:W-:Y:S02]  /*9a20*/  LOP3.LUT P5, RZ, R19, 0x1, RZ, 0xc0, !PT ;  /* 0x0000000113ff7812 */ /* 0x000fe400078ac0ff */
[----:B------:R-:W-:Y:S02]  /*9a30*/  FMNMX3 R19, R24, R149, R151, !PT ;  /* 0x0000009518137276 */ /* 0x000fe40007800097 */
[----:B------:R-:W-:Y:S02]  /*9a40*/  FSEL R185, R56, -INF , !P4 ;  /* 0xff80000038b97808 */ /* 0x000fe40006000000 */
[----:B------:R-:W-:Y:S02]  /*9a50*/  FMNMX3 R24, R19, R150, R184, !PT ;  /* 0x0000009613187276 */ /* 0x000fe400078000b8 */
[----:B------:R-:W-:-:S02]  /*9a60*/  SHF.R.U64 R27, R148, 0x5, RZ ;  /* 0x00000005941b7819 */ /* 0x000fc400000012ff */
[----:B------:R-:W-:Y:S02]  /*9a70*/  SHF.R.U64 R30, R148, 0x6, RZ ;  /* 0x00000006941e7819 */ /* 0x000fe400000012ff */
[----:B------:R-:W-:Y:S02]  /*9a80*/  FSEL R182, R57, -INF , !P2 ;  /* 0xff80000039b67808 */ /* 0x000fe40005000000 */
[----:B------:R-:W-:Y:S02]  /*9a90*/  FSEL R186, R58, -INF , !P1 ;  /* 0xff8000003aba7808 */ /* 0x000fe40004800000 */
[----:B------:R-:W-:Y:S01]  /*9aa0*/  FMNMX3 R19, R24, R183, R185, !PT ;  /* 0x000000b718137276 */ /* 0x000fe200078000b9 */
[----:B------:R-:W-:Y:S01]  /*9ab0*/  FMUL R24, R66, UR39 ;  /* 0x0000002742187c20 */ /* 0x000fe20008400000 */
[----:B------:R-:W-:Y:S02]  /*9ac0*/  LOP3.LUT P2, RZ, R27, 0x1, RZ, 0xc0, !PT ;  /* 0x000000011bff7812 */ /* 0x000fe4000784c0ff */
[----:B------:R-:W-:-:S02]  /*9ad0*/  SHF.R.U64 R27, R148, 0x4, RZ ;  /* 0x00000004941b7819 */ /* 0x000fc400000012ff */
[----:B------:R-:W-:Y:S02]  /*9ae0*/  LOP3.LUT P4, RZ, R30, 0x1, RZ, 0xc0, !PT ;  /* 0x000000011eff7812 */ /* 0x000fe4000788c0ff */
[----:B------:R-:W-:Y:S02]  /*9af0*/  FSEL R188, R60, -INF , !P3 ;  /* 0xff8000003cbc7808 */ /* 0x000fe40005800000 */
[----:B------:R-:W-:Y:S02]  /*9b00*/  FMNMX3 R19, R19, R182, R186, !PT ;  /* 0x000000b613137276 */ /* 0x000fe400078000ba */
[----:B------:R-:W-:Y:S02]  /*9b10*/  LOP3.LUT P1, RZ, R27, 0x1, RZ, 0xc0, !PT ;  /* 0x000000011bff7812 */ /* 0x000fe4000782c0ff */
[C---:B------:R-:W-:Y:S02]  /*9b20*/  SHF.R.U64 R27, R148.reuse, 0x2, RZ ;  /* 0x00000002941b7819 */ /* 0x040fe400000012ff */
[----:B------:R-:W-:-:S02]  /*9b30*/  SHF.R.U64 R148, R148, 0x1, RZ ;  /* 0x0000000194947819 */ /* 0x000fc400000012ff */
[----:B------:R-:W-:Y:S02]  /*9b40*/  FSEL R154, R61, -INF , !P4 ;  /* 0xff8000003d9a7808 */ /* 0x000fe40006000000 */
[----:B------:R-:W-:Y:S02]  /*9b50*/  FSEL R194, R62, -INF , !P2 ;  /* 0xff8000003ec27808 */ /* 0x000fe40005000000 */
[----:B------:R-:W-:Y:S02]  /*9b60*/  FMNMX3 R19, R19, R155, R188, !PT ;  /* 0x0000009b13137276 */ /* 0x000fe400078000bc */
[----:B-1----:R-:W-:Y:S02]  /*9b70*/  LOP3.LUT P6, RZ, R236, 0x7f, RZ, 0xc0, !PT ;  /* 0x0000007fecff7812 */ /* 0x002fe400078cc0ff */
[----:B------:R-:W-:Y:S02]  /*9b80*/  LOP3.LUT P3, RZ, R27, 0x1, RZ, 0xc0, !PT ;  /* 0x000000011bff7812 */ /* 0x000fe4000786c0ff */
[----:B------:R-:W-:-:S02]  /*9b90*/  LOP3.LUT P4, RZ, R148, 0x1, RZ, 0xc0, !PT ;  /* 0x0000000194ff7812 */ /* 0x000fc4000788c0ff */
[----:B------:R-:W-:Y:S02]  /*9ba0*/  FSEL R191, R63, -INF , !P1 ;  /* 0xff8000003fbf7808 */ /* 0x000fe40004800000 */
[----:B------:R-:W-:Y:S02]  /*9bb0*/  FSEL R65, R64, -INF , !P5 ;  /* 0xff80000040417808 */ /* 0x000fe40006800000 */
[----:B------:R-:W-:Y:S01]  /*9bc0*/  FMNMX3 R30, R19, R154, R194, !PT ;  /* 0x0000009a131e7276 */ /* 0x000fe200078000c2 */
[----:B------:R-:W-:Y:S01]  /*9bd0*/  FMUL R19, R67, UR39 ;  /* 0x0000002743137c20 */ /* 0x000fe20008400000 */
[----:B------:R-:W-:Y:S01]  /*9be0*/  LOP3.LUT P0, RZ, R0, 0x10000, RZ, 0xc0, !PT ;  /* 0x0001000000ff7812 */ /* 0x000fe2000780c0ff */
[----:B------:R-:W1:Y:S01]  /*9bf0*/  @!P6 SYNCS.CCTL.IV [UR10+0xa010] ;  /* 0x00a01000ff00e9b1 */ /* 0x000e62000800000a */
[----:B------:R-:W-:Y:S01]  /*9c00*/  FSEL R34, R34, -INF , !P3 ;  /* 0xff80000022227808 */ /* 0x000fe20005800000 */
[----:B------:R-:W-:Y:S01]  /*9c10*/  NOP ;  /* 0x0000000000007918 */ /* 0x000fe20000000000 */
[----:B------:R-:W-:-:S02]  /*9c20*/  FSEL R24, R24, -INF , !P4 ;  /* 0xff80000018187808 */ /* 0x000fc40006000000 */
[----:B------:R-:W-:Y:S02]  /*9c30*/  FMNMX3 R27, R30, R191, R65, !PT ;  /* 0x000000bf1e1b7276 */ /* 0x000fe40007800041 */
[----:B------:R-:W-:Y:S02]  /*9c40*/  FSEL R19, R19, -INF , !P0 ;  /* 0xff80000013137808 */ /* 0x000fe40004000000 */
[----:B------:R-:W-:Y:S01]  /*9c50*/  FMNMX3 R148, R27, R34, R24, !PT ;  /* 0x000000221b947276 */ /* 0x000fe20007800018 */
[----:B------:R-:W-:-:S03]  /*9c60*/  IMAD.U32 R27, R189, -0x80000000, RZ ;  /* 0x80000000bd1b7824 */ /* 0x000fc600078e00ff */
[----:B------:R-:W-:Y:S01]  /*9c70*/  FMNMX3 R148, R148, R19, R93, !PT ;  /* 0x0000001394947276 */ /* 0x000fe2000780005d */
[----:B-1----:R-:W1:Y:S04]  /*9c80*/  SYNCS.PHASECHK.TRANS64.TRYWAIT P0, [UR5], R27 ;  /* 0x0000001bff0075a7 */ /* 0x002e680008001105 */
[--C-:B------:R-:W-:Y:S01]  /*9c90*/  FADD R190, R190, -R148.reuse ;  /* 0x80000094bebe7221 */ /* 0x100fe20000000000 */
[--C-:B------:R-:W-:Y:S01]  /*9ca0*/  FADD R193, R193, -R148.reuse ;  /* 0x80000094c1c17221 */ /* 0x100fe20000000000 */
[--C-:B------:R-:W-:Y:S01]  /*9cb0*/  FADD R192, R192, -R148.reuse ;  /* 0x80000094c0c07221 */ /* 0x100fe20000000000 */
[--C-:B------:R-:W-:Y:S01]  /*9cc0*/  FADD R195, R195, -R148.reuse ;  /* 0x80000094c3c37221 */ /* 0x100fe20000000000 */
[----:B------:R-:W-:Y:S01]  /*9cd0*/  FMUL R190, R190, 1.4426950216293334961 ;  /* 0x3fb8aa3bbebe7820 */ /* 0x000fe20000400000 */
[----:B------:R-:W-:Y:S01]  /*9ce0*/  FMUL R193, R193, 1.4426950216293334961 ;  /* 0x3fb8aa3bc1c17820 */ /* 0x000fe20000400000 */
[--C-:B------:R-:W-:Y:S01]  /*9cf0*/  FADD R224, R224, -R148.reuse ;  /* 0x80000094e0e07221 */ /* 0x100fe20000000000 */
[--C-:B------:R-:W-:Y:S01]  /*9d00*/  FADD R213, R213, -R148.reuse ;  /* 0x80000094d5d57221 */ /* 0x100fe20000000000 */
[--C-:B------:R-:W-:Y:S01]  /*9d10*/  FADD R216, R216, -R148.reuse ;  /* 0x80000094d8d87221 */ /* 0x100fe20000000000 */
[--C-:B------:R-:W-:Y:S01]  /*9d20*/  FADD R217, R217, -R148.reuse ;  /* 0x80000094d9d97221 */ /* 0x100fe20000000000 */
[--C-:B------:R-:W-:Y:S01]  /*9d30*/  FADD R222, R222, -R148.reuse ;  /* 0x80000094dede7221 */ /* 0x100fe20000000000 */
[--C-:B------:R-:W-:Y:S01]  /*9d40*/  FADD R223, R223, -R148.reuse ;  /* 0x80000094dfdf7221 */ /* 0x100fe20000000000 */
[----:B------:R2:W3:Y:S01]  /*9d50*/  MUFU.EX2 R199, R190 ;  /* 0x000000be00c77308 */ /* 0x0004e20000000800 */
[----:B------:R-:W-:Y:S01]  /*9d60*/  FMUL R200, R192, 1.4426950216293334961 ;  /* 0x3fb8aa3bc0c87820 */ /* 0x000fe20000400000 */
[----:B------:R-:W-:Y:S01]  /*9d70*/  FMUL R195, R195, 1.4426950216293334961 ;  /* 0x3fb8aa3bc3c37820 */ /* 0x000fe20000400000 */
[----:B------:R-:W-:Y:S01]  /*9d80*/  FMUL R192, R224, 1.4426950216293334961 ;  /* 0x3fb8aa3be0c07820 */ /* 0x000fe20000400000 */
[----:B------:R-:W-:Y:S01]  /*9d90*/  FMUL R189, R217, 1.4426950216293334961 ;  /* 0x3fb8aa3bd9bd7820 */ /* 0x000fe20000400000 */
[----:B------:R-:W-:Y:S01]  /*9da0*/  FMUL R66, R222, 1.4426950216293334961 ;  /* 0x3fb8aa3bde427820 */ /* 0x000fe20000400000 */
[----:B------:R-:W-:Y:S01]  /*9db0*/  FMUL R67, R223, 1.4426950216293334961 ;  /* 0x3fb8aa3bdf437820 */ /* 0x000fe20000400000 */
[----:B------:R-:W-:Y:S01]  /*9dc0*/  FADD R212, R212, -R148 ;  /* 0x80000094d4d47221 */ /* 0x000fe20000000000 */
[----:B------:R4:W0:Y:S01]  /*9dd0*/  MUFU.EX2 R196, R193 ;  /* 0x000000c100c47308 */ /* 0x0008220000000800 */
[----:B--2---:R-:W-:-:S07]  /*9de0*/  FMUL R190, R216, 1.4426950216293334961 ;  /* 0x3fb8aa3bd8be7820 */ /* 0x004fce0000400000 */
[----:B------:R-:W2:Y:S01]  /*9df0*/  MUFU.EX2 R200, R200 ;  /* 0x000000c800c87308 */ /* 0x000ea20000000800 */
[----:B----4-:R-:W-:-:S07]  /*9e00*/  FMUL R193, R213, 1.4426950216293334961 ;  /* 0x3fb8aa3bd5c17820 */ /* 0x010fce0000400000 */
[----:B------:R-:W4:Y:S08]  /*9e10*/  MUFU.EX2 R195, R195 ;  /* 0x000000c300c37308 */ /* 0x000f300000000800 */
[----:B------:R-:W0:Y:S08]  /*9e20*/  MUFU.EX2 R192, R192 ;  /* 0x000000c000c07308 */ /* 0x000e300000000800 */
[----:B------:R-:W0:Y:S08]  /*9e30*/  MUFU.EX2 R193, R193 ;  /* 0x000000c100c17308 */ /* 0x000e300000000800 */
[----:B------:R-:W0:Y:S08]  /*9e40*/  MUFU.EX2 R190, R190 ;  /* 0x000000be00be7308 */ /* 0x000e300000000800 */
[----:B------:R-:W0:Y:S08]  /*9e50*/  MUFU.EX2 R189, R189 ;  /* 0x000000bd00bd7308 */ /* 0x000e300000000800 */
[----:B------:R-:W0:Y:S08]  /*9e60*/  MUFU.EX2 R66, R66 ;  /* 0x0000004200427308 */ /* 0x000e300000000800 */
[----:B------:R-:W0:Y:S01]  /*9e70*/  MUFU.EX2 R67, R67 ;  /* 0x0000004300437308 */ /* 0x000e220000000800 */
[----:B-1234-:R-:W-:Y:S05]  /*9e80*/  @!P0 BRA `(.L_x_18) ;  /* 0x0000004800088947 */ /* 0x01efea0003800000 */
.L_x_26:
[----:B------:R-:W-:Y:S01]  /*9e90*/  IMAD.U32 R47, RZ, RZ, UR25 ;  /* 0x00000019ff2f7e24 */ /* 0x000fe2000f8e00ff */
[----:B------:R-:W2:Y:S01]  /*9ea0*/  LDG.E.U16 R36, desc[UR30][R36.64] ;  /* 0x0000001e24247981 */ /* 0x000ea2000c1e1500 */
[----:B------:R-:W-:Y:S02]  /*9eb0*/  IMAD.U32 R49, RZ, RZ, UR25 ;  /* 0x00000019ff317e24 */ /* 0x000fe4000f8e00ff */
[----:B------:R-:W-:Y:S01]  /*9ec0*/  FADD R211, R211, -R148 ;  /* 0x80000094d3d37221 */ /* 0x000fe20000000000 */
[----:B------:R-:W-:-:S04]  /*9ed0*/  IMAD.WIDE R46, R47, 0x2, R118 ;  /* 0x000000022f2e7825 */ /* 0x000fc800078e0276 */
[----:B------:R-:W-:Y:S01]  /*9ee0*/  FMUL R63, R212, 1.4426950216293334961 ;  /* 0x3fb8aa3bd43f7820 */ /* 0x000fe20000400000 */
[----:B------:R-:W-:Y:S01]  /*9ef0*/  IMAD.WIDE R48, R49, 0x2, R110 ;  /* 0x0000000231307825 */ /* 0x000fe200078e026e */
[----:B------:R-:W3:Y:S03]  /*9f00*/  LDG.E.U16 R46, desc[UR30][R46.64] ;  /* 0x0000001e2e2e7981 */ /* 0x000ee6000c1e1500 */
[----:B------:R-:W-:-:S04]  /*9f10*/  IMAD.WIDE R30, R31, 0x2, R128 ;  /* 0x000000021f1e7825 */ /* 0x000fc800078e0280 */
[----:B------:R-:W-:Y:S01]  /*9f20*/  IMAD.U32 R39, RZ, RZ, UR25 ;  /* 0x00000019ff277e24 */ /* 0x000fe2000f8e00ff */
[----:B------:R1:W4:Y:S01]  /*9f30*/  LDG.E.U16 R37, desc[UR30][R30.64] ;  /* 0x0000001e1e257981 */ /* 0x000322000c1e1500 */
[----:B------:R-:W-:Y:S02]  /*9f40*/  IMAD.U32 R27, RZ, RZ, UR25 ;  /* 0x00000019ff1b7e24 */ /* 0x000fe4000f8e00ff */
[----:B------:R-:W-:Y:S01]  /*9f50*/  IMAD.U32 R51, RZ, RZ, UR25 ;  /* 0x00000019ff337e24 */ /* 0x000fe2000f8e00ff */
[----:B------:R5:W2:Y:S01]  /*9f60*/  LDG.E.U16 R47, desc[UR30][R48.64] ;  /* 0x0000001e302f7981 */ /* 0x000aa2000c1e1500 */
[----:B------:R-:W-:-:S04]  /*9f70*/  IMAD.WIDE R38, R39, 0x2, R120 ;  /* 0x0000000227267825 */ /* 0x000fc800078e0278 */
[----:B------:R-:W-:Y:S02]  /*9f80*/  IMAD.U32 R41, RZ, RZ, UR25 ;  /* 0x00000019ff297e24 */ /* 0x000fe4000f8e00ff */
[----:B------:R-:W-:Y:S01]  /*9f90*/  IMAD.U32 R53, RZ, RZ, UR25 ;  /* 0x00000019ff357e24 */ /* 0x000fe2000f8e00ff */
[----:B------:R-:W2:Y:S01]  /*9fa0*/  LDG.E.U16 R38, desc[UR30][R38.64] ;  /* 0x0000001e26267981 */ /* 0x000ea2000c1e1500 */
[----:B-1----:R-:W-:Y:S01]  /*9fb0*/  IMAD.WIDE R30, R27, 0x2, R112 ;  /* 0x000000021b1e7825 */ /* 0x002fe200078e0270 */
[----:B------:R-:W-:-:S03]  /*9fc0*/  MOV R33, UR25 ;  /* 0x0000001900217c02 */ /* 0x000fc60008000f00 */
[----:B------:R-:W-:Y:S02]  /*9fd0*/  IMAD.U32 R55, RZ, RZ, UR25 ;  /* 0x00000019ff377e24 */ /* 0x000fe4000f8e00ff */
[----:B------:R-:W-:Y:S02]  /*9fe0*/  IMAD.U32 R43, RZ, RZ, UR25 ;  /* 0x00000019ff2b7e24 */ /* 0x000fe4000f8e00ff */
[----:B------:R-:W-:Y:S01]  /*9ff0*/  FADD R197, R197, -R148 ;  /* 0x80000094c5c57221 */ /* 0x000fe20000000000 */
[----:B-----5:R-:W-:Y:S01]  /*a000*/  IMAD.WIDE R48, R27, 0x2, R102 ;  /* 0x000000021b307825 */ /* 0x020fe200078e0266 */
[----:B------:R1:W5:Y:S03]  /*a010*/  LDG.E.U16 R39, desc[UR30][R30.64] ;  /* 0x0000001e1e277981 */ /* 0x000366000c1e1500 */
[--C-:B------:R-:W-:Y:S01]  /*a020*/  FADD R203, R203, -R148.reuse ;  /* 0x80000094cbcb7221 */ /* 0x100fe20000000000 */
[----:B------:R-:W-:Y:S01]  /*a030*/  FADD R198, R198, -R148 ;  /* 0x80000094c6c67221 */ /* 0x000fe20000000000 */
[----:B------:R-:W-:-:S04]  /*a040*/  IMAD.WIDE R50, R51, 0x2, R94 ;  /* 0x0000000233327825 */ /* 0x000fc800078e025e */
[----:B------:R-:W-:Y:S01]  /*a050*/  IMAD.U32 R57, RZ, RZ, UR25 ;  /* 0x00000019ff397e24 */ /* 0x000fe2000f8e00ff */
[----:B------:R-:W2:Y:S01]  /*a060*/  LDG.E.U16 R48, desc[UR30][R48.64] ;  /* 0x0000001e30307981 */ /* 0x000ea2000c1e1500 */
[----:B------:R-:W-:-:S04]  /*a070*/  IMAD.WIDE R40, R41, 0x2, R104 ;  /* 0x0000000229287825 */ /* 0x000fc800078e0268 */
[----:B------:R-:W-:Y:S02]  /*a080*/  IMAD.U32 R59, RZ, RZ, UR25 ;  /* 0x00000019ff3b7e24 */ /* 0x000fe4000f8e00ff */
[----:B------:R-:W-:Y:S01]  /*a090*/  IMAD.U32 R45, RZ, RZ, UR25 ;  /* 0x00000019ff2d7e24 */ /* 0x000fe2000f8e00ff */
[----:B------:R-:W2:Y:S01]  /*a0a0*/  LDG.E.U16 R40, desc[UR30][R40.64] ;  /* 0x0000001e28287981 */ /* 0x000ea2000c1e1500 */
[----:B-1----:R-:W-:-:S04]  /*a0b0*/  IMAD.WIDE R30, R27, 0x2, R96 ;  /* 0x000000021b1e7825 */ /* 0x002fc800078e0260 */
[--C-:B------:R-:W-:Y:S01]  /*a0c0*/  FADD R153, R153, -R148.reuse ;  /* 0x8000009499997221 */ /* 0x100fe20000000000 */
[----:B------:R-:W-:Y:S01]  /*a0d0*/  FADD R206, R206, -R148 ;  /* 0x80000094cece7221 */ /* 0x000fe20000000000 */
[----:B------:R1:W2:Y:S01]  /*a0e0*/  LDG.E.U16 R49, desc[UR30][R50.64] ;  /* 0x0000001e32317981 */ /* 0x0002a2000c1e1500 */
[----:B------:R-:W-:-:S04]  /*a0f0*/  IMAD.WIDE R42, R43, 0x2, R84 ;  /* 0x000000022b2a7825 */ /* 0x000fc800078e0254 */
[--C-:B------:R-:W-:Y:S01]  /*a100*/  FADD R187, R187, -R148.reuse ;  /* 0x80000094bbbb7221 */ /* 0x100fe20000000000 */
[--C-:B------:R-:W-:Y:S01]  /*a110*/  FADD R9, R9, -R148.reuse ;  /* 0x8000009409097221 */ /* 0x100fe20000000000 */
[--C-:B------:R-:W-:Y:S01]  /*a120*/  FADD R201, R201, -R148.reuse ;  /* 0x80000094c9c97221 */ /* 0x100fe20000000000 */
[--C-:B------:R-:W-:Y:S01]  /*a130*/  FADD R152, R152, -R148.reuse ;  /* 0x8000009498987221 */ /* 0x100fe20000000000 */
[----:B------:R0:W2:Y:S01]  /*a140*/  LDG.E.U16 R41, desc[UR30][R30.64] ;  /* 0x0000001e1e297981 */ /* 0x0000a2000c1e1500 */
[--C-:B------:R-:W-:Y:S01]  /*a150*/  FADD R8, R8, -R148.reuse ;  /* 0x8000009408087221 */ /* 0x100fe20000000000 */
[----:B------:R-:W-:Y:S01]  /*a160*/  FMUL R64, R211, 1.4426950216293334961 ;  /* 0x3fb8aa3bd3407820 */ /* 0x000fe20000400000 */
[----:B------:R-:W-:Y:S01]  /*a170*/  FADD R202, R202, -R148 ;  /* 0x80000094caca7221 */ /* 0x000fe20000000000 */
[----:B-1----:R-:W-:Y:S01]  /*a180*/  IMAD.WIDE R50, R53, 0x2, R82 ;  /* 0x0000000235327825 */ /* 0x002fe200078e0252 */
[----:B------:R-:W2:Y:S03]  /*a190*/  LDG.E.U16 R42, desc[UR30][R42.64] ;  /* 0x0000001e2a2a7981 */ /* 0x000ea6000c1e1500 */
[--C-:B------:R-:W-:Y:S01]  /*a1a0*/  FADD R4, R4, -R148.reuse ;  /* 0x8000009404047221 */ /* 0x100fe20000000000 */
[----:B------:R-:W-:Y:S01]  /*a1b0*/  FADD R207, R207, -R148 ;  /* 0x80000094cfcf7221 */ /* 0x000fe20000000000 */
[----:B------:R-:W-:-:S04]  /*a1c0*/  IMAD.WIDE R52, R55, 0x2, R74 ;  /* 0x0000000237347825 */ /* 0x000fc800078e024a */
[----:B------:R-:W-:Y:S01]  /*a1d0*/  IMAD.U32 R225, RZ, RZ, UR25 ;  /* 0x00000019ffe17e24 */ /* 0x000fe2000f8e00ff */
[----:B------:R-:W2:Y:S01]  /*a1e0*/  LDG.E.U16 R50, desc[UR30][R50.64] ;  /* 0x0000001e32327981 */ /* 0x000ea2000c1e1500 */
[----:B0-----:R-:W-:-:S04]  /*a1f0*/  IMAD.WIDE R30, R33, 0x2, R76 ;  /* 0x00000002211e7825 */ /* 0x001fc800078e024c */
[----:B------:R-:W-:Y:S01]  /*a200*/  FMUL R197, R197, 1.4426950216293334961 ;  /* 0x3fb8aa3bc5c57820 */ /* 0x000fe20000400000 */
[----:B------:R-:W-:Y:S01]  /*a210*/  FMUL R33, R203, 1.4426950216293334961 ;  /* 0x3fb8aa3bcb217820 */ /* 0x000fe20000400000 */
[----:B------:R-:W-:Y:S01]  /*a220*/  FADD R7, R7, -R148 ;  /* 0x8000009407077221 */ /* 0x000fe20000000000 */
[----:B------:R-:W-:Y:S01]  /*a230*/  IMAD.WIDE R56, R57, 0x2, R124 ;  /* 0x0000000239387825 */ /* 0x000fe200078e027c */
[----:B------:R0:W2:Y:S03]  /*a240*/  LDG.E.U16 R43, desc[UR30][R30.64] ;  /* 0x0000001e1e2b7981 */ /* 0x0000a6000c1e1500 */
[--C-:B------:R-:W-:Y:S01]  /*a250*/  FADD R210, R210, -R148.reuse ;  /* 0x80000094d2d27221 */ /* 0x100fe20000000000 */
[----:B------:R-:W-:Y:S01]  /*a260*/  FADD R10, R10, -R148 ;  /* 0x800000940a0a7221 */ /* 0x000fe20000000000 */
[----:B------:R-:W1:Y:S01]  /*a270*/  MUFU.EX2 R63, R63 ;  /* 0x0000003f003f7308 */ /* 0x000e620000000800 */
[----:B------:R0:W2:Y:S01]  /*a280*/  LDG.E.U16 R51, desc[UR30][R52.64] ;  /* 0x0000001e34337981 */ /* 0x0000a2000c1e1500 */
[----:B------:R-:W-:-:S02]  /*a290*/  IMAD.U32 R203, RZ, RZ, UR25 ;  /* 0x00000019ffcb7e24 */ /* 0x000fc4000f8e00ff */
[----:B------:R-:W-:-:S04]  /*a2a0*/  IMAD.WIDE R58, R59, 0x2, R108 ;  /* 0x000000023b3a7825 */ /* 0x000fc800078e026c */
[----:B0-----:R-:W-:-:S04]  /*a2b0*/  IMAD.WIDE R30, R27, 0x2, R126 ;  /* 0x000000021b1e7825 */ /* 0x001fc800078e027e */
[----:B------:R-:W-:-:S04]  /*a2c0*/  IMAD.WIDE R52, R55, 0x2, R132 ;  /* 0x0000000237347825 */ /* 0x000fc800078e0284 */
[----:B------:R-:W-:Y:S01]  /*a2d0*/  FMUL R27, R198, 1.4426950216293334961 ;  /* 0x3fb8aa3bc61b7820 */ /* 0x000fe20000400000 */
[----:B------:R-:W-:Y:S01]  /*a2e0*/  IMAD.WIDE R54, R55, 0x2, R116 ;  /* 0x0000000237367825 */ /* 0x000fe200078e0274 */
[----:B------:R0:W-:Y:S01]  /*a2f0*/  MUFU.EX2 R198, R197 ;  /* 0x000000c500c67308 */ /* 0x0001e20000000800 */
[----:B------:R-:W2:Y:S02]  /*a300*/  LDG.E.U16 R52, desc[UR30][R52.64] ;  /* 0x0000001e34347981 */ /* 0x000ea4000c1e1500 */
[----:B------:R-:W-:Y:S02]  /*a310*/  IMAD.WIDE R44, R45, 0x2, R134 ;  /* 0x000000022d2c7825 */ /* 0x000fe400078e0286 */
[----:B------:R-:W2:Y:S02]  /*a320*/  LDG.E.U16 R54, desc[UR30][R54.64] ;  /* 0x0000001e36367981 */ /* 0x000ea4000c1e1500 */
[----:B0-----:R-:W-:Y:S02]  /*a330*/  IMAD.U32 R197, RZ, RZ, UR25 ;  /* 0x00000019ffc57e24 */ /* 0x001fe4000f8e00ff */
[----:B------:R-:W-:Y:S01]  /*a340*/  FMUL R153, R153, 1.4426950216293334961 ;  /* 0x3fb8aa3b99997820 */ /* 0x000fe20000400000 */
[----:B------:R0:W2:Y:S04]  /*a350*/  LDG.E.U16 R53, desc[UR30][R56.64] ;  /* 0x0000001e38357981 */ /* 0x0000a8000c1e1500 */
[----:B------:R1:W2:Y:S01]  /*a360*/  LDG.E.U16 R55, desc[UR30][R58.64] ;  /* 0x0000001e3a377981 */ /* 0x0002a2000c1e1500 */
[----:B------:R-:W-:Y:S01]  /*a370*/  FMUL R187, R187, 1.4426950216293334961 ;  /* 0x3fb8aa3bbbbb7820 */ /* 0x000fe20000400000 */
[----:B------:R-:W-:Y:S01]  /*a380*/  FMUL R213, R9, 1.4426950216293334961 ;  /* 0x3fb8aa3b09d57820 */ /* 0x000fe20000400000 */
[----:B------:R-:W-:Y:S01]  /*a390*/  FMUL R32, R206, 1.4426950216293334961 ;  /* 0x3fb8aa3bce207820 */ /* 0x000fe20000400000 */
[----:B------:R-:W2:Y:S01]  /*a3a0*/  LDG.E.U16 R44, desc[UR30][R44.64] ;  /* 0x0000001e2c2c7981 */ /* 0x000ea2000c1e1500 */
[----:B0-----:R-:W-:-:S04]  /*a3b0*/  IMAD.WIDE R56, R203, 0x2, R100 ;  /* 0x00000002cb387825 */ /* 0x001fc800078e0264 */
[----:B-1----:R-:W-:Y:S02]  /*a3c0*/  IMAD.WIDE R58, R197, 0x2, R88 ;  /* 0x00000002c53a7825 */ /* 0x002fe400078e0258 */
[----:B------:R-:W2:Y:S01]  /*a3d0*/  LDG.E.U16 R56, desc[UR30][R56.64] ;  /* 0x0000001e38387981 */ /* 0x000ea2000c1e1500 */
[----:B------:R0:W-:Y:S01]  /*a3e0*/  MUFU.EX2 R206, R153 ;  /* 0x0000009900ce7308 */ /* 0x0001e20000000800 */
[----:B------:R-:W-:Y:S02]  /*a3f0*/  IMAD.U32 R9, RZ, RZ, UR25 ;  /* 0x00000019ff097e24 */ /* 0x000fe4000f8e00ff */
[----:B------:R-:W-:Y:S01]  /*a400*/  FMUL R211, R152, 1.4426950216293334961 ;  /* 0x3fb8aa3b98d37820 */ /* 0x000fe20000400000 */
[----:B------:R1:W2:Y:S01]  /*a410*/  LDG.E.U16 R45, desc[UR30][R30.64] ;  /* 0x0000001e1e2d7981 */ /* 0x0002a2000c1e1500 */
[----:B------:R-:W-:-:S03]  /*a420*/  FMUL R217, R8, 1.4426950216293334961 ;  /* 0x3fb8aa3b08d97820 */ /* 0x000fc60000400000 */
[----:B------:R1:W2:Y:S01]  /*a430*/  LDG.E.U16 R57, desc[UR30][R58.64] ;  /* 0x0000001e3a397981 */ /* 0x0002a2000c1e1500 */
[----:B0-----:R-:W-:-:S04]  /*a440*/  IMAD.WIDE R152, R197, 0x2, R72 ;  /* 0x00000002c5987825 */ /* 0x001fc800078e0248 */
[----:B-1----:R-:W-:Y:S01]  /*a450*/  FMUL R31, R201, 1.4426950216293334961 ;  /* 0x3fb8aa3bc91f7820 */ /* 0x002fe20000400000 */
[----:B------:R-:W-:Y:S01]  /*a460*/  IMAD.WIDE R8, R9, 0x2, R122 ;  /* 0x0000000209087825 */ /* 0x000fe200078e027a */
[----:B------:R0:W-:Y:S03]  /*a470*/  MUFU.EX2 R201, R187 ;  /* 0x000000bb00c97308 */ /* 0x0001e60000000800 */
[----:B------:R-:W-:-:S04]  /*a480*/  IMAD.WIDE R58, R203, 0x2, R80 ;  /* 0x00000002cb3a7825 */ /* 0x000fc800078e0250 */
[----:B------:R-:W-:Y:S01]  /*a490*/  FMUL R202, R202, 1.4426950216293334961 ;  /* 0x3fb8aa3bcaca7820 */ /* 0x000fe20000400000 */
[----:B------:R1:W2:Y:S01]  /*a4a0*/  LDG.E.U16 R197, desc[UR30][R8.64] ;  /* 0x0000001e08c57981 */ /* 0x0002a2000c1e1500 */
[----:B0-----:R-:W-:-:S03]  /*a4b0*/  IMAD.U32 R187, RZ, RZ, UR25 ;  /* 0x00000019ffbb7e24 */ /* 0x001fc6000f8e00ff */
[----:B------:R-:W2:Y:S01]  /*a4c0*/  LDG.E.U16 R58, desc[UR30][R58.64] ;  /* 0x0000001e3a3a7981 */ /* 0x000ea2000c1e1500 */
[----:B------:R-:W-:Y:S01]  /*a4d0*/  FMUL R222, R4, 1.4426950216293334961 ;  /* 0x3fb8aa3b04de7820 */ /* 0x000fe20000400000 */
[----:B------:R-:W-:Y:S01]  /*a4e0*/  FADD R4, R6, -R148 ;  /* 0x8000009406047221 */ /* 0x000fe20000000000 */
[C---:B-1----:R-:W-:Y:S01]  /*a4f0*/  IMAD.WIDE R8, R187.reuse, 0x2, R114 ;  /* 0x00000002bb087825 */ /* 0x042fe200078e0272 */
[----:B------:R0:W2:Y:S01]  /*a500*/  LDG.E.U16 R59, desc[UR30][R152.64] ;  /* 0x0000001e983b7981 */ /* 0x0000a2000c1e1500 */
[----:B------:R1:W-:Y:S02]  /*a510*/  MUFU.EX2 R30, R202 ;  /* 0x000000ca001e7308 */ /* 0x0003e40000000800 */
[----:B0-----:R-:W-:Y:S01]  /*a520*/  IMAD.WIDE R152, R187, 0x2, R130 ;  /* 0x00000002bb987825 */ /* 0x001fe200078e0282 */
[----:B-1----:R0:W2:Y:S04]  /*a530*/  LDG.E.U16 R202, desc[UR30][R8.64] ;  /* 0x0000001e08ca7981 */ /* 0x0020a8000c1e1500 */
[----:B------:R1:W2:Y:S01]  /*a540*/  LDG.E.U16 R60, desc[UR30][R152.64] ;  /* 0x0000001e983c7981 */ /* 0x0002a2000c1e1500 */
[----:B------:R-:W-:Y:S01]  /*a550*/  FMUL R224, R4, 1.4426950216293334961 ;  /* 0x3fb8aa3b04e07820 */ /* 0x000fe20000400000 */
[----:B------:R-:W-:Y:S01]  /*a560*/  FMUL R61, R207, 1.4426950216293334961 ;  /* 0x3fb8aa3bcf3d7820 */ /* 0x000fe20000400000 */
[----:B0-----:R-:W-:-:S04]  /*a570*/  IMAD.WIDE R8, R187, 0x2, R98 ;  /* 0x00000002bb087825 */ /* 0x001fc800078e0262 */
[----:B------:R-:W-:Y:S01]  /*a580*/  FADD R187, R5, -R148 ;  /* 0x8000009405bb7221 */ /* 0x000fe20000000000 */
[----:B-1----:R-:W-:-:S04]  /*a590*/  IMAD.WIDE R152, R203, 0x2, R106 ;  /* 0x00000002cb987825 */ /* 0x002fc800078e026a */
[----:B------:R-:W-:Y:S01]  /*a5a0*/  IMAD.WIDE R4, R225, 0x2, R78 ;  /* 0x00000002e1047825 */ /* 0x000fe200078e024e */
[----:B------:R0:W2:Y:S03]  /*a5b0*/  LDG.E.U16 R203, desc[UR30][R152.64] ;  /* 0x0000001e98cb7981 */ /* 0x0000a6000c1e1500 */
[----:B------:R-:W-:Y:S02]  /*a5c0*/  IMAD.U32 R207, RZ, RZ, UR25 ;  /* 0x00000019ffcf7e24 */ /* 0x000fe4000f8e00ff */
[----:B------:R-:W-:Y:S01]  /*a5d0*/  FMUL R223, R7, 1.4426950216293334961 ;  /* 0x3fb8aa3b07df7820 */ /* 0x000fe20000400000 */
[----:B------:R1:W2:Y:S01]  /*a5e0*/  LDG.E.U16 R212, desc[UR30][R4.64] ;  /* 0x0000001e04d47981 */ /* 0x0002a2000c1e1500 */
[----:B0-----:R-:W-:Y:S02]  /*a5f0*/  IMAD.U32 R153, RZ, RZ, UR25 ;  /* 0x00000019ff997e24 */ /* 0x001fe4000f8e00ff */
[----:B------:R-:W-:-:S04]  /*a600*/  IMAD.WIDE R6, R207, 0x2, R86 ;  /* 0x00000002cf067825 */ /* 0x000fc800078e0256 */
[----:B------:R-:W-:Y:S01]  /*a610*/  FMUL R62, R210, 1.4426950216293334961 ;  /* 0x3fb8aa3bd23e7820 */ /* 0x000fe20000400000 */
[----:B------:R-:W2:Y:S01]  /*a620*/  LDG.E.U16 R207, desc[UR30][R8.64] ;  /* 0x0000001e08cf7981 */ /* 0x000ea2000c1e1500 */
[----:B-1----:R-:W-:-:S03]  /*a630*/  IMAD.WIDE R4, R153, 0x2, R70 ;  /* 0x0000000299047825 */ /* 0x002fc600078e0246 */
[----:B------:R0:W2:Y:S04]  /*a640*/  LDG.E.U16 R210, desc[UR30][R6.64] ;  /* 0x0000001e06d27981 */ /* 0x0000a8000c1e1500 */
[----:B------:R1:W2:Y:S01]  /*a650*/  LDG.E.U16 R216, desc[UR30][R4.64] ;  /* 0x0000001e04d87981 */ /* 0x0002a2000c1e1500 */
[----:B0-----:R-:W-:-:S04]  /*a660*/  FADD R7, R199, R200 ;  /* 0x000000c8c7077221 */ /* 0x001fc80000000000 */
[----:B------:R-:W-:-:S04]  /*a670*/  FADD R8, R196, R7 ;  /* 0x00000007c4087221 */ /* 0x000fc80000000000 */
[----:B------:R-:W-:Y:S01]  /*a680*/  FADD R9, R195, R8 ;  /* 0x00000008c3097221 */ /* 0x000fe20000000000 */
[----:B------:R-:W-:-:S03]  /*a690*/  FMUL R10, R10, 1.4426950216293334961 ;  /* 0x3fb8aa3b0a0a7820 */ /* 0x000fc60000400000 */
[----:B------:R-:W-:Y:S01]  /*a6a0*/  FADD R8, R192, R9 ;  /* 0x00000009c0087221 */ /* 0x000fe20000000000 */
[----:B------:R0:W-:Y:S03]  /*a6b0*/  MUFU.EX2 R228, R10 ;  /* 0x0000000a00e47308 */ /* 0x0001e60000000800 */
[----:B------:R-:W-:Y:S01]  /*a6c0*/  FADD R9, R193, R8 ;  /* 0x00000008c1097221 */ /* 0x000fe20000000000 */
[----:B-1----:R-:W-:-:S03]  /*a6d0*/  FADD R5, R26, -R148 ;  /* 0x800000941a057221 */ /* 0x002fc60000000000 */
[----:B0-----:R-:W-:Y:S01]  /*a6e0*/  FADD R10, R190, R9 ;  /* 0x00000009be0a7221 */ /* 0x001fe20000000000 */
[----:B------:R-:W0:Y:S01]  /*a6f0*/  MUFU.EX2 R64, R64 ;  /* 0x0000004000407308 */ /* 0x000e220000000800 */
[----:B------:R-:W-:Y:S02]  /*a700*/  FMUL R6, R5, 1.4426950216293334961 ;  /* 0x3fb8aa3b05067820 */ /* 0x000fe40000400000 */
[----:B------:R-:W-:Y:S01]  /*a710*/  FADD R9, R189, R10 ;  /* 0x0000000abd097221 */ /* 0x000fe20000000000 */
[----:B------:R-:W-:-:S03]  /*a720*/  FADD R5, R25, -R148 ;  /* 0x8000009419057221 */ /* 0x000fc60000000000 */
[----:B------:R-:W-:Y:S01]  /*a730*/  FADD R10, R66, R9 ;  /* 0x00000009420a7221 */ /* 0x000fe20000000000 */
[----:B------:R-:W1:Y:S01]  /*a740*/  MUFU.EX2 R62, R62 ;  /* 0x0000003e003e7308 */ /* 0x000e620000000800 */
[----:B------:R-:W-:Y:S02]  /*a750*/  FMUL R7, R5, 1.4426950216293334961 ;  /* 0x3fb8aa3b05077820 */ /* 0x000fe40000400000 */
[----:B------:R-:W-:Y:S01]  /*a760*/  FADD R10, R67, R10 ;  /* 0x0000000a430a7221 */ /* 0x000fe20000000000 */
[----:B------:R-:W-:-:S04]  /*a770*/  FADD R5, R29, -R148 ;  /* 0x800000941d057221 */ /* 0x000fc80000000000 */
[----:B------:R-:W0:Y:S01]  /*a780*/  MUFU.EX2 R61, R61 ;  /* 0x0000003d003d7308 */ /* 0x000e220000000800 */
[----:B------:R-:W-:-:S07]  /*a790*/  FMUL R8, R5, 1.4426950216293334961 ;  /* 0x3fb8aa3b05087820 */ /* 0x000fce0000400000 */
[----:B------:R-:W0:Y:S01]  /*a7a0*/  MUFU.EX2 R32, R32 ;  /* 0x0000002000207308 */ /* 0x000e220000000800 */
[----:B------:R-:W-:-:S07]  /*a7b0*/  FADD R5, R28, -R148 ;  /* 0x800000941c057221 */ /* 0x000fce0000000000 */
[----:B------:R0:W-:Y:S02]  /*a7c0*/  MUFU.EX2 R29, R7 ;  /* 0x00000007001d7308 */ /* 0x0001e40000000800 */
[----:B0-----:R-:W-:-:S06]  /*a7d0*/  FADD R7, R63, R10 ;  /* 0x0000000a3f077221 */ /* 0x001fcc0000000000 */
[----:B------:R-:W0:Y:S01]  /*a7e0*/  MUFU.EX2 R33, R33 ;  /* 0x0000002100217308 */ /* 0x000e220000000800 */
[----:B------:R-:W-:-:S07]  /*a7f0*/  FADD R7, R64, R7 ;  /* 0x0000000740077221 */ /* 0x000fce0000000000 */
[----:B------:R1:W-:Y:S08]  /*a800*/  MUFU.EX2 R28, R8 ;  /* 0x00000008001c7308 */ /* 0x0003f00000000800 */
[----:B------:R0:W-:Y:S01]  /*a810*/  MUFU.EX2 R25, R6 ;  /* 0x0000000600197308 */ /* 0x0001e20000000800 */
[----:B-1----:R-:W-:-:S04]  /*a820*/  FADD R8, R62, R7 ;  /* 0x000000073e087221 */ /* 0x002fc80000000000 */
[----:B------:R-:W-:-:S03]  /*a830*/  FADD R7, R61, R8 ;  /* 0x000000083d077221 */ /* 0x000fc60000000000 */
[----:B------:R-:W1:Y:S01]  /*a840*/  MUFU.EX2 R31, R31 ;  /* 0x0000001f001f7308 */ /* 0x000e620000000800 */
[----:B0-----:R-:W-:Y:S01]  /*a850*/  FMUL R6, R5, 1.4426950216293334961 ;  /* 0x3fb8aa3b05067820 */ /* 0x001fe20000400000 */
[----:B------:R-:W-:-:S04]  /*a860*/  FADD R5, R35, -R148 ;  /* 0x8000009423057221 */ /* 0x000fc80000000000 */
[----:B------:R-:W-:Y:S02]  /*a870*/  FMUL R5, R5, 1.4426950216293334961 ;  /* 0x3fb8aa3b05057820 */ /* 0x000fe40000400000 */
[----:B------:R-:W0:Y:S08]  /*a880*/  MUFU.EX2 R27, R27 ;  /* 0x0000001b001b7308 */ /* 0x000e300000000800 */
[----:B------:R0:W-:Y:S02]  /*a890*/  MUFU.EX2 R35, R6 ;  /* 0x0000000600237308 */ /* 0x0001e40000000800 */
[----:B0-----:R-:W-:-:S06]  /*a8a0*/  FADD R6, R32, R7 ;  /* 0x0000000720067221 */ /* 0x001fcc0000000000 */
[----:B------:R0:W-:Y:S02]  /*a8b0*/  MUFU.EX2 R237, R5 ;  /* 0x0000000500ed7308 */ /* 0x0001e40000000800 */
[----:B0-----:R-:W-:-:S04]  /*a8c0*/  FADD R5, R33, R6 ;  /* 0x0000000621057221 */ /* 0x001fc80000000000 */
[----:B------:R-:W-:Y:S02]  /*a8d0*/  FADD R6, R30, R5 ;  /* 0x000000051e067221 */ /* 0x000fe40000000000 */
[----:B------:R-:W0:Y:S02]  /*a8e0*/  MUFU.EX2 R211, R211 ;  /* 0x000000d300d37308 */ /* 0x000e240000000800 */
[----:B-1----:R-:W-:Y:S01]  /*a8f0*/  FADD R8, R31, R6 ;  /* 0x000000061f087221 */ /* 0x002fe20000000000 */
[----:B------:R-:W-:-:S03]  /*a900*/  FADD R184, R184, -R148 ;  /* 0x80000094b8b87221 */ /* 0x000fc60000000000 */
[----:B------:R-:W-:Y:S02]  /*a910*/  FADD R7, R27, R8 ;  /* 0x000000081b077221 */ /* 0x000fe40000000000 */
[----:B------:R-:W1:Y:S01]  /*a920*/  MUFU.EX2 R213, R213 ;  /* 0x000000d500d57308 */ /* 0x000e620000000800 */
[----:B------:R-:W-:Y:S01]  /*a930*/  FADD R5, R183, -R148 ;  /* 0x80000094b7057221 */ /* 0x000fe20000000000 */
[----:B------:R-:W-:Y:S01]  /*a940*/  FADD R8, R198, R7 ;  /* 0x00000007c6087221 */ /* 0x000fe20000000000 */
[----:B------:R-:W-:Y:S02]  /*a950*/  FMUL R6, R184, 1.4426950216293334961 ;  /* 0x3fb8aa3bb8067820 */ /* 0x000fe40000400000 */
[----:B------:R-:W-:Y:S01]  /*a960*/  FMUL R184, R5, 1.4426950216293334961 ;  /* 0x3fb8aa3b05b87820 */ /* 0x000fe20000400000 */
[----:B------:R-:W-:Y:S02]  /*a970*/  FADD R5, R201, R8 ;  /* 0x00000008c9057221 */ /* 0x000fe40000000000 */
[----:B------:R-:W1:Y:S02]  /*a980*/  MUFU.EX2 R217, R217 ;  /* 0x000000d900d97308 */ /* 0x000e640000000800 */
[----:B------:R-:W-:-:S06]  /*a990*/  FADD R8, R206, R5 ;  /* 0x00000005ce087221 */ /* 0x000fcc0000000000 */
[----:B------:R-:W3:Y:S01]  /*a9a0*/  MUFU.EX2 R222, R222 ;  /* 0x000000de00de7308 */ /* 0x000ee20000000800 */
[----:B0-----:R-:W-:Y:S01]  /*a9b0*/  FADD R8, R211, R8 ;  /* 0x00000008d3087221 */ /* 0x001fe20000000000 */
[----:B------:R-:W-:Y:S01]  /*a9c0*/  FMUL R187, R187, 1.4426950216293334961 ;  /* 0x3fb8aa3bbbbb7820 */ /* 0x000fe20000400000 */
[----:B------:R-:W-:-:S05]  /*a9d0*/  FADD R12, R12, -R148 ;  /* 0x800000940c0c7221 */ /* 0x000fca0000000000 */
[----:B------:R-:W0:Y:S01]  /*a9e0*/  MUFU.EX2 R223, R223 ;  /* 0x000000df00df7308 */ /* 0x000e220000000800 */
[----:B-1----:R-:W-:Y:S01]  /*a9f0*/  FADD R8, R213, R8 ;  /* 0x00000008d5087221 */ /* 0x002fe20000000000 */
[----:B------:R-:W-:Y:S01]  /*aa00*/  FMUL R12, R12, 1.4426950216293334961 ;  /* 0x3fb8aa3b0c0c7820 */ /* 0x000fe20000400000 */
[----:B------:R-:W-:-:S05]  /*aa10*/  FADD R11, R11, -R148 ;  /* 0x800000940b0b7221 */ /* 0x000fca0000000000 */
[----:B------:R-:W1:Y:S01]  /*aa20*/  MUFU.EX2 R224, R224 ;  /* 0x000000e000e07308 */ /* 0x000e620000000800 */
[----:B------:R-:W-:Y:S01]  /*aa30*/  FADD R7, R217, R8 ;  /* 0x00000008d9077221 */ /* 0x000fe20000000000 */
[----:B------:R-:W-:Y:S01]  /*aa40*/  FMUL R11, R11, 1.4426950216293334961 ;  /* 0x3fb8aa3b0b0b7820 */ /* 0x000fe20000400000 */
[----:B------:R-:W-:-:S05]  /*aa50*/  FADD R5, R186, -R148 ;  /* 0x80000094ba057221 */ /* 0x000fca0000000000 */
[----:B------:R0:W1:Y:S01]  /*aa60*/  MUFU.EX2 R225, R187 ;  /* 0x000000bb00e17308 */ /* 0x0000620000000800 */
[----:B------:R-:W-:-:S07]  /*aa70*/  FADD R13, R13, -R148 ;  /* 0x800000940d0d7221 */ /* 0x000fce0000000000 */
[----:B------:R-:W1:Y:S01]  /*aa80*/  MUFU.EX2 R226, R12 ;  /* 0x0000000c00e27308 */ /* 0x000e620000000800 */
[----:B0-----:R-:W-:-:S07]  /*aa90*/  FMUL R187, R5, 1.4426950216293334961 ;  /* 0x3fb8aa3b05bb7820 */ /* 0x001fce0000400000 */
[----:B------:R3:W-:Y:S01]  /*aaa0*/  MUFU.EX2 R183, R6 ;  /* 0x0000000600b77308 */ /* 0x0007e20000000800 */
[----:B------:R-:W-:Y:S01]  /*aab0*/  FMUL R13, R13, 1.4426950216293334961 ;  /* 0x3fb8aa3b0d0d7820 */ /* 0x000fe20000400000 */
[----:B------:R-:W-:Y:S01]  /*aac0*/  FADD R14, R14, -R148 ;  /* 0x800000940e0e7221 */ /* 0x000fe20000000000 */
[----:B---3--:R-:W-:-:S05]  /*aad0*/  FADD R6, R222, R7 ;  /* 0x00000007de067221 */ /* 0x008fca0000000000 */
[----:B------:R-:W0:Y:S01]  /*aae0*/  MUFU.EX2 R227, R11 ;  /* 0x0000000b00e37308 */ /* 0x000e220000000800 */
[----:B------:R-:W-:Y:S01]  /*aaf0*/  FADD R5, R223, R6 ;  /* 0x00000006df057221 */ /* 0x000fe20000000000 */
[----:B------:R-:W-:-:S03]  /*ab00*/  FADD R182, R182, -R148 ;  /* 0x80000094b6b67221 */ /* 0x000fc60000000000 */
[----:B-1----:R-:W-:-:S03]  /*ab10*/  FADD R6, R224, R5 ;  /* 0x00000005e0067221 */ /* 0x002fc60000000000 */
[----:B------:R-:W1:Y:S01]  /*ab20*/  MUFU.EX2 R230, R13 ;  /* 0x0000000d00e67308 */ /* 0x000e620000000800 */
[----:B------:R-:W-:Y:S01]  /*ab30*/  FMUL R14, R14, 1.4426950216293334961 ;  /* 0x3fb8aa3b0e0e7820 */ /* 0x000fe20000400000 */
[----:B------:R-:W-:Y:S01]  /*ab40*/  FADD R15, R15, -R148 ;  /* 0x800000940f0f7221 */ /* 0x000fe20000000000 */
[----:B------:R-:W-:Y:S01]  /*ab50*/  FADD R7, R225, R6 ;  /* 0x00000006e1077221 */ /* 0x000fe20000000000 */
[----:B------:R-:W-:Y:S01]  /*ab60*/  FMUL R182, R182, 1.4426950216293334961 ;  /* 0x3fb8aa3bb6b67820 */ /* 0x000fe20000400000 */
[--C-:B------:R-:W-:Y:S01]  /*ab70*/  FADD R16, R16, -R148.reuse ;  /* 0x8000009410107221 */ /* 0x100fe20000000000 */
[----:B------:R-:W-:Y:S01]  /*ab80*/  FMUL R15, R15, 1.4426950216293334961 ;  /* 0x3fb8aa3b0f0f7820 */ /* 0x000fe20000400000 */
[--C-:B------:R-:W-:Y:S01]  /*ab90*/  FADD R5, R188, -R148.reuse ;  /* 0x80000094bc057221 */ /* 0x100fe20000000000 */
[----:B------:R-:W3:Y:S01]  /*aba0*/  MUFU.EX2 R231, R14 ;  /* 0x0000000e00e77308 */ /* 0x000ee20000000800 */
[----:B------:R-:W-:Y:S01]  /*abb0*/  FADD R6, R226, R7 ;  /* 0x00000007e2067221 */ /* 0x000fe20000000000 */
[----:B------:R-:W-:Y:S01]  /*abc0*/  FMUL R16, R16, 1.4426950216293334961 ;  /* 0x3fb8aa3b10107820 */ /* 0x000fe20000400000 */
[----:B------:R-:W-:-:S05]  /*abd0*/  FADD R17, R17, -R148 ;  /* 0x8000009411117221 */ /* 0x000fca0000000000 */
[----:B------:R0:W-:Y:S01]  /*abe0*/  MUFU.EX2 R186, R182 ;  /* 0x000000b600ba7308 */ /* 0x0001e20000000800 */
[----:B------:R-:W-:Y:S01]  /*abf0*/  FMUL R17, R17, 1.4426950216293334961 ;  /* 0x3fb8aa3b11117820 */ /* 0x000fe20000400000 */
[----:B------:R-:W-:-:S06]  /*ac00*/  FADD R18, R18, -R148 ;  /* 0x8000009412127221 */ /* 0x000fcc0000000000 */
[----:B------:R-:W3:Y:S01]  /*ac10*/  MUFU.EX2 R229, R15 ;  /* 0x0000000f00e57308 */ /* 0x000ee20000000800 */
[----:B0-----:R-:W-:Y:S01]  /*ac20*/  FMUL R182, R5, 1.4426950216293334961 ;  /* 0x3fb8aa3b05b67820 */ /* 0x001fe20000400000 */
[----:B------:R-:W-:Y:S01]  /*ac30*/  FADD R5, R227, R6 ;  /* 0x00000006e3057221 */ /* 0x000fe20000000000 */
[----:B------:R-:W-:-:S03]  /*ac40*/  FMUL R18, R18, 1.4426950216293334961 ;  /* 0x3fb8aa3b12127820 */ /* 0x000fc60000400000 */
[----:B------:R-:W-:Y:S02]  /*ac50*/  FADD R5, R228, R5 ;  /* 0x00000005e4057221 */ /* 0x000fe40000000000 */
[----:B------:R-:W0:Y:S01]  /*ac60*/  MUFU.EX2 R232, R16 ;  /* 0x0000001000e87308 */ /* 0x000e220000000800 */
[--C-:B------:R-:W-:Y:S01]  /*ac70*/  FADD R21, R21, -R148.reuse ;  /* 0x8000009415157221 */ /* 0x100fe20000000000 */
[----:B-1----:R-:W-:Y:S01]  /*ac80*/  FADD R6, R230, R5 ;  /* 0x00000005e6067221 */ /* 0x002fe20000000000 */
[----:B------:R-:W-:-:S05]  /*ac90*/  FADD R20, R20, -R148 ;  /* 0x8000009414147221 */ /* 0x000fca0000000000 */
[----:B------:R-:W1:Y:S01]  /*aca0*/  MUFU.EX2 R233, R17 ;  /* 0x0000001100e97308 */ /* 0x000e620000000800 */
[----:B------:R-:W-:Y:S01]  /*acb0*/  FMUL R21, R21, 1.4426950216293334961 ;  /* 0x3fb8aa3b15157820 */ /* 0x000fe20000400000 */
[----:B---3--:R-:W-:Y:S01]  /*acc0*/  FADD R6, R231, R6 ;  /* 0x00000006e7067221 */ /* 0x008fe20000000000 */
[----:B------:R-:W-:Y:S01]  /*acd0*/  FADD R4, R23, -R148 ;  /* 0x8000009417047221 */ /* 0x000fe20000000000 */
[----:B------:R-:W-:-:S04]  /*ace0*/  FMUL R20, R20, 1.4426950216293334961 ;  /* 0x3fb8aa3b14147820 */ /* 0x000fc80000400000 */
[----:B------:R-:W3:Y:S01]  /*acf0*/  MUFU.EX2 R234, R18 ;  /* 0x0000001200ea7308 */ /* 0x000ee20000000800 */
[----:B------:R-:W-:Y:S01]  /*ad00*/  FADD R7, R229, R6 ;  /* 0x00000006e5077221 */ /* 0x000fe20000000000 */
[----:B------:R-:W-:Y:S01]  /*ad10*/  FMUL R236, R4, 1.4426950216293334961 ;  /* 0x3fb8aa3b04ec7820 */ /* 0x000fe20000400000 */
[----:B------:R-:W-:-:S05]  /*ad20*/  FADD R22, R22, -R148 ;  /* 0x8000009416167221 */ /* 0x000fca0000000000 */
[----:B------:R-:W2:Y:S01]  /*ad30*/  MUFU.EX2 R235, R21 ;  /* 0x0000001500eb7308 */ /* 0x000ea20000000800 */
[----:B0-----:R-:W-:Y:S01]  /*ad40*/  FADD R8, R232, R7 ;  /* 0x00000007e8087221 */ /* 0x001fe20000000000 */
[----:B------:R-:W-:-:S06]  /*ad50*/  FMUL R22, R22, 1.4426950216293334961 ;  /* 0x3fb8aa3b16167820 */ /* 0x000fcc0000400000 */
[----:B------:R-:W0:Y:S01]  /*ad60*/  MUFU.EX2 R23, R20 ;  /* 0x0000001400177308 */ /* 0x000e220000000800 */
[----:B-1----:R-:W-:-:S07]  /*ad70*/  FADD R9, R233, R8 ;  /* 0x00000008e9097221 */ /* 0x002fce0000000000 */
[----:B------:R-:W1:Y:S01]  /*ad80*/  MUFU.EX2 R236, R236 ;  /* 0x000000ec00ec7308 */ /* 0x000e620000000800 */
[----:B---3--:R-:W-:-:S07]  /*ad90*/  FADD R10, R234, R9 ;  /* 0x00000009ea0a7221 */ /* 0x008fce0000000000 */
[----:B------:R-:W3:Y:S01]  /*ada0*/  MUFU.EX2 R26, R22 ;  /* 0x00000016001a7308 */ /* 0x000ee20000000800 */
[----:B--2---:R-:W-:Y:S01]  /*adb0*/  FADD R12, R235, R10 ;  /* 0x0000000aeb0c7221 */ /* 0x004fe20000000000 */
[--C-:B------:R-:W-:Y:S01]  /*adc0*/  FADD R149, R149, -R148.reuse ;  /* 0x8000009495957221 */ /* 0x100fe20000000000 */
[--C-:B------:R-:W-:Y:S01]  /*add0*/  FADD R151, R151, -R148.reuse ;  /* 0x8000009497977221 */ /* 0x100fe20000000000 */
[----:B------:R-:W-:Y:S01]  /*ade0*/  FADD R150, R150, -R148 ;  /* 0x8000009496967221 */ /* 0x000fe20000000000 */
[----:B0-----:R-:W-:Y:S01]  /*adf0*/  FADD R13, R23, R12 ;  /* 0x0000000c170d7221 */ /* 0x001fe20000000000 */
[--C-:B------:R-:W-:Y:S01]  /*ae00*/  FADD R155, R155, -R148.reuse ;  /* 0x800000949b9b7221 */ /* 0x100fe20000000000 */
[----:B------:R-:W-:Y:S01]  /*ae10*/  FMUL R149, R149, 1.4426950216293334961 ;  /* 0x3fb8aa3b95957820 */ /* 0x000fe20000400000 */
[----:B------:R-:W-:Y:S01]  /*ae20*/  FMUL R151, R151, 1.4426950216293334961 ;  /* 0x3fb8aa3b97977820 */ /* 0x000fe20000400000 */
[----:B-1----:R-:W-:Y:S01]  /*ae30*/  FADD R15, R236, R13 ;  /* 0x0000000dec0f7221 */ /* 0x002fe20000000000 */
[----:B------:R-:W-:Y:S01]  /*ae40*/  FMUL R150, R150, 1.4426950216293334961 ;  /* 0x3fb8aa3b96967820 */ /* 0x000fe20000400000 */
[----:B------:R-:W-:Y:S01]  /*ae50*/  FMUL R155, R155, 1.4426950216293334961 ;  /* 0x3fb8aa3b9b9b7820 */ /* 0x000fe20000400000 */
[--C-:B------:R-:W-:Y:S01]  /*ae60*/  FADD R185, R185, -R148.reuse ;  /* 0x80000094b9b97221 */ /* 0x100fe20000000000 */
[--C-:B------:R-:W-:Y:S01]  /*ae70*/  FADD R154, R154, -R148.reuse ;  /* 0x800000949a9a7221 */ /* 0x100fe20000000000 */
[--C-:B------:R-:W-:Y:S01]  /*ae80*/  FADD R194, R194, -R148.reuse ;  /* 0x80000094c2c27221 */ /* 0x100fe20000000000 */
[--C-:B------:R-:W-:Y:S01]  /*ae90*/  FADD R191, R191, -R148.reuse ;  /* 0x80000094bfbf7221 */ /* 0x100fe20000000000 */
[--C-:B------:R-:W-:Y:S01]  /*aea0*/  FADD R19, R19, -R148.reuse ;  /* 0x8000009413137221 */ /* 0x100fe20000000000 */
[----:B------:R-:W-:Y:S01]  /*aeb0*/  F2FP.F16.F32.PACK_AB R4, R200, R199 ;  /* 0x000000c7c804723e */ /* 0x000fe200000000ff */
[--C-:B------:R-:W-:Y:S01]  /*aec0*/  FADD R65, R65, -R148.reuse ;  /* 0x8000009441417221 */ /* 0x100fe20000000000 */
[--C-:B------:R-:W-:Y:S01]  /*aed0*/  FADD R34, R34, -R148.reuse ;  /* 0x8000009422227221 */ /* 0x100fe20000000000 */
[----:B------:R-:W-:Y:S01]  /*aee0*/  FADD R24, R24, -R148 ;  /* 0x8000009418187221 */ /* 0x000fe20000000000 */
[----:B---3--:R-:W-:Y:S01]  /*aef0*/  FADD R16, R26, R15 ;  /* 0x0000000f1a107221 */ /* 0x008fe20000000000 */
[----:B------:R0:W1:Y:S01]  /*af00*/  MUFU.EX2 R238, R149 ;  /* 0x0000009500ee7308 */ /* 0x0000620000000800 */
[----:B------:R-:W-:Y:S01]  /*af10*/  FMUL R185, R185, 1.4426950216293334961 ;  /* 0x3fb8aa3bb9b97820 */ /* 0x000fe20000400000 */
[----:B------:R-:W-:Y:S01]  /*af20*/  FMUL R65, R65, 1.4426950216293334961 ;  /* 0x3fb8aa3b41417820 */ /* 0x000fe20000400000 */
[----:B------:R-:W-:Y:S01]  /*af30*/  FMUL R34, R34, 1.4426950216293334961 ;  /* 0x3fb8aa3b22227820 */ /* 0x000fe20000400000 */
[----:B------:R-:W-:Y:S01]  /*af40*/  FMUL R24, R24, 1.4426950216293334961 ;  /* 0x3fb8aa3b18187820 */ /* 0x000fe20000400000 */
[----:B------:R-:W-:-:S03]  /*af50*/  FADD R18, R25, R16 ;  /* 0x0000001019127221 */ /* 0x000fc60000000000 */
[----:B------:R2:W-:Y:S01]  /*af60*/  MUFU.EX2 R199, R151 ;  /* 0x0000009700c77308 */ /* 0x0005e20000000800 */
[----:B0-----:R-:W-:-:S07]  /*af70*/  FMUL R149, R154, 1.4426950216293334961 ;  /* 0x3fb8aa3b9a957820 */ /* 0x001fce0000400000 */
[----:B------:R0:W3:Y:S01]  /*af80*/  MUFU.EX2 R200, R150 ;  /* 0x0000009600c87308 */ /* 0x0000e20000000800 */
[----:B--2---:R-:W-:-:S07]  /*af90*/  FMUL R151, R191, 1.4426950216293334961 ;  /* 0x3fb8aa3bbf977820 */ /* 0x004fce0000400000 */
[----:B------:R2:W-:Y:S01]  /*afa0*/  MUFU.EX2 R188, R155 ;  /* 0x0000009b00bc7308 */ /* 0x0005e20000000800 */
[----:B0-----:R-:W-:Y:S01]  /*afb0*/  FMUL R150, R194, 1.4426950216293334961 ;  /* 0x3fb8aa3bc2967820 */ /* 0x001fe20000400000 */
[----:B------:R-:W-:Y:S01]  /*afc0*/  FADD R21, R29, R18 ;  /* 0x000000121d157221 */ /* 0x000fe20000000000 */
[----:B--2---:R-:W-:-:S05]  /*afd0*/  FMUL R155, R19, 1.4426950216293334961 ;  /* 0x3fb8aa3b139b7820 */ /* 0x004fca0000400000 */
[----:B------:R-:W0:Y:S01]  /*afe0*/  MUFU.EX2 R184, R184 ;  /* 0x000000b800b87308 */ /* 0x000e220000000800 */
[----:B------:R-:W-:-:S07]  /*aff0*/  FADD R22, R28, R21 ;  /* 0x000000151c167221 */ /* 0x000fce0000000000 */
[----:B------:R-:W2:Y:S01]  /*b000*/  MUFU.EX2 R185, R185 ;  /* 0x000000b900b97308 */ /* 0x000ea20000000800 */
[----:B------:R-:W-:-:S07]  /*b010*/  F2FP.F16.F32.PACK_AB R12, R31, R30 ;  /* 0x0000001e1f0c723e */ /* 0x000fce00000000ff */
[----:B------:R-:W0:Y:S08]  /*b020*/  MUFU.EX2 R187, R187 ;  /* 0x000000bb00bb7308 */ /* 0x000e300000000800 */
[----:B------:R-:W-:Y:S08]  /*b030*/  MUFU.EX2 R182, R182 ;  /* 0x000000b600b67308 */ /* 0x000ff00000000800 */
[----:B------:R-:W0:Y:S08]  /*b040*/  MUFU.EX2 R149, R149 ;  /* 0x0000009500957308 */ /* 0x000e300000000800 */
[----:B------:R-:W-:Y:S08]  /*b050*/  MUFU.EX2 R150, R150 ;  /* 0x0000009600967308 */ /* 0x000ff00000000800 */
[----:B------:R-:W0:Y:S08]  /*b060*/  MUFU.EX2 R151, R151 ;  /* 0x0000009700977308 */ /* 0x000e300000000800 */
[----:B------:R-:W-:Y:S08]  /*b070*/  MUFU.EX2 R152, R65 ;  /* 0x0000004100987308 */ /* 0x000ff00000000800 */
[----:B------:R-:W0:Y:S08]  /*b080*/  MUFU.EX2 R153, R34 ;  /* 0x0000002200997308 */ /* 0x000e300000000800 */
[----:B------:R0:W-:Y:S08]  /*b090*/  MUFU.EX2 R154, R24 ;  /* 0x00000018009a7308 */ /* 0x0001f00000000800 */
[----:B------:R-:W2:Y:S01]  /*b0a0*/  MUFU.EX2 R155, R155 ;  /* 0x0000009b009b7308 */ /* 0x000ea20000000800 */
[----:B------:R-:W-:Y:S01]  /*b0b0*/  FADD R30, R35, R22 ;  /* 0x00000016231e7221 */ /* 0x000fe20000000000 */
[----:B------:R-:W-:-:S03]  /*b0c0*/  F2FP.F16.F32.PACK_AB R13, R198, R27 ;  /* 0x0000001bc60d723e */ /* 0x000fc600000000ff */
[----:B------:R-:W-:Y:S01]  /*b0d0*/  FADD R27, R237, R30 ;  /* 0x0000001eed1b7221 */ /* 0x000fe20000000000 */
[----:B------:R-:W-:Y:S02]  /*b0e0*/  F2FP.F16.F32.PACK_AB R10, R61, R62 ;  /* 0x0000003e3d0a723e */ /* 0x000fe400000000ff */
[----:B0-----:R-:W-:Y:S01]  /*b0f0*/  F2FP.F16.F32.PACK_AB R24, R26, R236 ;  /* 0x000000ec1a18723e */ /* 0x001fe200000000ff */
[----:B-1----:R-:W-:Y:S01]  /*b100*/  FADD R62, R238, R27 ;  /* 0x0000001bee3e7221 */ /* 0x002fe20000000000 */
        /* <DEDUP_REMOVED lines=19> */
[----:B---3--:R-:W-:Y:S02]  /*b240*/  F2FP.F16.F32.PACK_AB R28, R200, R199 ;  /* 0x000000c7c81c723e */ /* 0x008fe400000000ff */
[----:B------:R-:W-:Y:S02]  /*b250*/  F2FP.F16.F32.PACK_AB R29, R184, R183 ;  /* 0x000000b7b81d723e */ /* 0x000fe400000000ff */
[----:B--2---:R-:W-:-:S02]  /*b260*/  F2FP.F16.F32.PACK_AB R30, R186, R185 ;  /* 0x000000b9ba1e723e */ /* 0x004fc400000000ff */
[----:B------:R-:W-:Y:S02]  /*b270*/  F2FP.F16.F32.PACK_AB R31, R188, R187 ;  /* 0x000000bbbc1f723e */ /* 0x000fe400000000ff */
[----:B------:R-:W-:Y:S02]  /*b280*/  F2FP.F16.F32.PACK_AB R32, R149, R182 ;  /* 0x000000b69520723e */ /* 0x000fe400000000ff */
[----:B------:R-:W-:Y:S02]  /*b290*/  F2FP.F16.F32.PACK_AB R33, R151, R150 ;  /* 0x000000969721723e */ /* 0x000fe400000000ff */
[----:B------:R-:W-:Y:S02]  /*b2a0*/  F2FP.F16.F32.PACK_AB R34, R153, R152 ;  /* 0x000000989922723e */ /* 0x000fe400000000ff */
[----:B------:R-:W-:Y:S02]  /*b2b0*/  F2FP.F16.F32.PACK_AB R35, R155, R154 ;  /* 0x0000009a9b23723e */ /* 0x000fe400000000ff */
[----:B------:R-:W-:Y:S01]  /*b2c0*/  LOP3.LUT R61, R68, 0x90, R69, 0x78, !PT ;  /* 0x00000090443d7812 */ /* 0x000fe200078e7845 */
[----:B------:R-:W-:Y:S01]  /*b2d0*/  FADD R199, R199, R62 ;  /* 0x0000003ec7c77221 */ /* 0x000fe20000000000 */
[----:B------:R0:W-:Y:S02]  /*b2e0*/  STTM.x32 tmem[UR17+0x80], R4 ;  /* 0x00008004000079ed */ /* 0x0001e400082c0011 */
[----:B------:R-:W-:-:S02]  /*b2f0*/  LOP3.LUT R62, R61, 0x20, RZ, 0x3c, !PT ;  /* 0x000000203d3e7812 */ /* 0x000fc400078e3cff */
[----:B------:R-:W-:Y:S01]  /*b300*/  LOP3.LUT R189, R61, 0x60, RZ, 0x3c, !PT ;  /* 0x000000603dbd7812 */ /* 0x000fe200078e3cff */
[----:B------:R-:W-:Y:S01]  /*b310*/  STS.U16 [R61+UR10+0x8000], R36 ;  /* 0x008000243d007988 */ /* 0x000fe2000800040a */
[----:B------:R-:W-:-:S03]  /*b320*/  FADD R93, -R148, R93 ;  /* 0x0000005d945d7221 */ /* 0x000fc60000000100 */
[----:B----4-:R-:W-:Y:S04]  /*b330*/  STS.U16 [R61+UR10+0x8400], R37 ;  /* 0x008400253d007988 */ /* 0x010fe8000800040a */
[----:B------:R-:W-:Y:S04]  /*b340*/  STS.U16 [R61+UR10+0x8800], R38 ;  /* 0x008800263d007988 */ /* 0x000fe8000800040a */
[----:B-----5:R-:W-:Y:S04]  /*b350*/  STS.U16 [R61+UR10+0x8c00], R39 ;  /* 0x008c00273d007988 */ /* 0x020fe8000800040a */
        /* <DEDUP_REMOVED lines=11> */
[----:B------:R-:W-:Y:S01]  /*b410*/  STS.U16 [R62+UR10+0x9d00], R51 ;  /* 0x009d00333e007988 */ /* 0x000fe2000800040a */
[----:B0-----:R-:W-:-:S05]  /*b420*/  LOP3.LUT R4, R61, 0x40, RZ, 0x3c, !PT ;  /* 0x000000403d047812 */ /* 0x001fca00078e3cff */
        /* <DEDUP_REMOVED lines=16> */
[----:B------:R-:W-:Y:S01]  /*b530*/  FMUL R93, R93, 1.4426950216293334961 ;  /* 0x3fb8aa3b5d5d7820 */ /* 0x000fe20000400000 */
[----:B------:R-:W2:Y:S02]  /*b540*/  FENCE.VIEW.ASYNC.T ;  /* 0x00000000000073c6 */ /* 0x000ea40000000200 */
[----:B--2---:R-:W-:Y:S06]  /*b550*/  BAR.SYNC.DEFER_BLOCKING 0x0 ;  /* 0x0000000000007b1d */ /* 0x004fec0000010000 */
[----:B0-----:R-:W0:Y:S01]  /*b560*/  LDTM.x64 R4, tmem[UR17] ;  /* 0x00000011000479ee */ /* 0x001e220008340000 */
[----:B------:R-:W0:Y:S01]  /*b570*/  MUFU.EX2 R93, R93 ;  /* 0x0000005d005d7308 */ /* 0x000e220000000800 */
[----:B------:R-:W-:Y:S01]  /*b580*/  NOP ;  /* 0x0000000000007918 */ /* 0x000fe20000000000 */
[C---:B0-----:R-:W-:Y:S01]  /*b590*/  FMUL R4, R93.reuse, R4 ;  /* 0x000000045d047220 */ /* 0x041fe20000400000 */
        /* <DEDUP_REMOVED lines=63> */
[----:B------:R1:W-:Y:S01]  /*b990*/  STTM.x64 tmem[UR17], R4 ;  /* 0x00000004000079ed */ /* 0x0003e20008340011 */
[----:B------:R-:W0:Y:S02]  /*b9a0*/  FENCE.VIEW.ASYNC.T ;  /* 0x00000000000073c6 */ /* 0x000e240000000200 */
[----:B0-----:R-:W-:Y:S01]  /*b9b0*/  BAR.SYNC.DEFER_BLOCKING 0x0 ;  /* 0x0000000000007b1d */ /* 0x001fe20000010000 */
[----:B------:R-:W-:-:S04]  /*b9c0*/  FADD R200, R200, R199 ;  /* 0x000000c7c8c87221 */ /* 0x000fc80000000000 */
[----:B------:R-:W-:-:S04]  /*b9d0*/  FADD R183, R183, R200 ;  /* 0x000000c8b7b77221 */ /* 0x000fc80000000000 */
[----:B------:R-:W-:-:S04]  /*b9e0*/  FADD R184, R184, R183 ;  /* 0x000000b7b8b87221 */ /* 0x000fc80000000000 */
[----:B------:R-:W-:-:S04]  /*b9f0*/  FADD R185, R185, R184 ;  /* 0x000000b8b9b97221 */ /* 0x000fc80000000000 */
[----:B------:R-:W-:Y:S01]  /*ba00*/  FADD R186, R186, R185 ;  /* 0x000000b9baba7221 */ /* 0x000fe20000000000 */
[----:B------:R0:W-:Y:S06]  /*ba10*/  MEMBAR.ALL.CTA ;  /* 0x0000000000007992 */ /* 0x0001ec0000008000 */
[----:B0-----:R-:W0:Y:S01]  /*ba20*/  FENCE.VIEW.ASYNC.S ;  /* 0x00000000000073c6 */ /* 0x001e220000000000 */
[----:B------:R-:W-:-:S04]  /*ba30*/  FADD R187, R187, R186 ;  /* 0x000000babbbb7221 */ /* 0x000fc80000000000 */
[----:B------:R-:W-:-:S04]  /*ba40*/  FADD R187, R188, R187 ;  /* 0x000000bbbcbb7221 */ /* 0x000fc80000000000 */
[----:B------:R-:W-:-:S04]  /*ba50*/  FADD R182, R182, R187 ;  /* 0x000000bbb6b67221 */ /* 0x000fc80000000000 */
[----:B------:R-:W-:-:S04]  /*ba60*/  FADD R149, R149, R182 ;  /* 0x000000b695957221 */ /* 0x000fc80000000000 */
[----:B------:R-:W-:-:S04]  /*ba70*/  FADD R150, R150, R149 ;  /* 0x0000009596967221 */ /* 0x000fc80000000000 */
[----:B------:R-:W-:-:S04]  /*ba80*/  FADD R151, R151, R150 ;  /* 0x0000009697977221 */ /* 0x000fc80000000000 */
[----:B------:R-:W-:-:S04]  /*ba90*/  FADD R152, R152, R151 ;  /* 0x0000009798987221 */ /* 0x000fc80000000000 */
[----:B------:R-:W-:Y:S01]  /*baa0*/  FADD R153, R153, R152 ;  /* 0x0000009899997221 */ /* 0x000fe20000000000 */
[----:B------:R-:W-:-:S03]  /*bab0*/  ULEA UR5, UR19, UR10, 0x3 ;  /* 0x0000000a13057291 */ /* 0x000fc6000f8e18ff */
[----:B------:R-:W-:Y:S01]  /*bac0*/  FADD R154, R154, R153 ;  /* 0x000000999a9a7221 */ /* 0x000fe20000000000 */
[----:B------:R-:W-:-:S03]  /*bad0*/  UIADD3 UR5, UPT, UPT, UR5, 0xa000, URZ ;  /* 0x0000a00005057890 */ /* 0x000fc6000fffe0ff */
[----:B------:R-:W-:Y:S01]  /*bae0*/  FADD R154, R155, R154 ;  /* 0x0000009a9b9a7221 */ /* 0x000fe20000000000 */
[----:B------:R-:W-:Y:S01]  /*baf0*/  UMOV UR32, UR4 ;  /* 0x0000000400207c82 */ /* 0x000fe20008000000 */
[----:B0-----:R-:W-:Y:S06]  /*bb00*/  BAR.SYNC.DEFER_BLOCKING 0x0 ;  /* 0x0000000000007b1d */ /* 0x001fec0000010000 */
[----:B------:R-:W-:Y:S05]  /*bb10*/  BRA.U UP2, `(.L_x_19) ;  /* 0x0000000102547547 */ /* 0x000fea000b800000 */
[----:B------:R-:W-:Y:S02]  /*bb20*/  UIADD3 UR33, UPT, UPT, UR9, 0x88, URZ ;  /* 0x0000008809217890 */ /* 0x000fe4000fffe0ff */
[----:B------:R-:W-:Y:S02]  /*bb30*/  UIADD3 UR56, UPT, UPT, UR9, 0x90, URZ ;  /* 0x0000009009387890 */ /* 0x000fe4000fffe0ff */
[----:B------:R-:W-:Y:S01]  /*bb40*/  UIADD3 UR57, UPT, UPT, UR9, 0x98, URZ ;  /* 0x0000009809397890 */ /* 0x000fe2000fffe0ff */
        /* <DEDUP_REMOVED lines=8> */
[----:B------:R-:W-:Y:S01]  /*bbd0*/  UMOV UR7, URZ ;  /* 0x000000ff00077c82 */ /* 0x000fe20008000000 */
[----:B------:R0:W-:Y:S01]  /*bbe0*/  UTCHMMA tmem[UR18], gdesc[UR26], tmem[UR9], tmem[UR28], idesc[UR29], UPT ;  /* 0x00ff1c1a120079ea */ /* 0x0001e2000b800009 */
[----:B------:R-:W-:Y:S01]  /*bbf0*/  UMOV UR54, 0x0 ;  /* 0x0000000000367882 */ /* 0x000fe20000000000 */
[----:B------:R-:W-:Y:S01]  /*bc00*/  UMOV UR55, 0x8100010 ;  /* 0x0810001000377882 */ /* 0x000fe20000000000 */
[----:B------:R0:W-:Y:S01]  /*bc10*/  UTCHMMA tmem[UR33], gdesc[UR42], tmem[UR9], tmem[UR34], idesc[UR35], UPT ;  /* 0x00ff222a210079ea */ /* 0x0001e2000b800009 */
[----:B------:R-:W-:Y:S01]  /*bc20*/  UMOV UR6, UR6 ;  /* 0x0000000600067c82 */ /* 0x000fe20008000000 */
[----:B------:R0:W-:Y:S01]  /*bc30*/  UTCHMMA tmem[UR56], gdesc[UR50], tmem[UR9], tmem[UR36], idesc[UR37], UPT ;  /* 0x00ff2432380079ea */ /* 0x0001e2000b800009 */
[----:B------:R0:W-:Y:S01]  /*bc40*/  UTCHMMA tmem[UR57], gdesc[UR52], tmem[UR9], tmem[UR54], idesc[UR55], UPT ;  /* 0x00ff3634390079ea */ /* 0x0001e2000b800009 */
[----:B------:R0:W-:Y:S01]  /*bc50*/  UTCBAR [UR6], URZ ;  /* 0x000000ff060073e9 */ /* 0x0001e200080000ff */
[----:B------:R-:W-:Y:S01]  /*bc60*/  NOP ;  /* 0x0000000000007918 */ /* 0x000fe20000000000 */
.L_x_19:
[----:B------:R-:W-:Y:S01]  /*bc70*/  IADD3 R91, P0, PT, R91, 0x40, RZ ;  /* 0x000000405b5b7810 */ /* 0x000fe20007f1e0ff */
[----:B------:R-:W-:Y:S01]  /*bc80*/  UIADD3 UR19, UPT, UPT, UR19, 0x1, URZ ;  /* 0x0000000113137890 */ /* 0x000fe2000fffe0ff */
[----:B-1----:R-:W-:Y:S01]  /*bc90*/  IMAD.U32 R189, RZ, RZ, UR32 ;  /* 0x00000020ffbd7e24 */ /* 0x002fe2000f8e00ff */
[----:B------:R-:W-:Y:S01]  /*bca0*/  UIADD3 UR25, UPT, UPT, UR21, UR25, URZ ;  /* 0x0000001915197290 */ /* 0x000fe2000fffe0ff */
[----:B------:R-:W-:Y:S01]  /*bcb0*/  FFMA R90, R93, R90, R154 ;  /* 0x0000005a5d5a7223 */ /* 0x000fe2000000009a */
[----:B------:R-:W-:Y:S01]  /*bcc0*/  IMAD.X R92, RZ, RZ, R92, P0 ;  /* 0x000000ffff5c7224 */ /* 0x000fe200000e065c */
[----:B------:R-:W-:Y:S01]  /*bcd0*/  ISETP.GE.U32.AND P0, PT, R91, UR11, PT ;  /* 0x0000000b5b007c0c */ /* 0x000fe2000bf06070 */
[----:B------:R-:W-:Y:S01]  /*bce0*/  UISETP.GT.AND UP3, UPT, UR19, 0x1, UPT ;  /* 0x000000011300788c */ /* 0x000fe2000bf64270 */
[----:B------:R-:W-:Y:S01]  /*bcf0*/  IMAD.MOV.U32 R93, RZ, RZ, R148 ;  /* 0x000000ffff5d7224 */ /* 0x000fe200078e0094 */
[----:B------:R-:W-:Y:S01]  /*bd00*/  UIADD3 UR23, UPT, UPT, UR22, UR23, URZ ;  /* 0x0000001716177290 */ /* 0x000fe2000fffe0ff */
[----:B------:R-:W-:Y:S01]  /*bd10*/  ISETP.GE.U32.AND.EX P0, PT, R92, RZ, PT, P0 ;  /* 0x000000ff5c00720c */ /* 0x000fe20003f06100 */
[----:B0-----:R-:W-:-:S02]  /*bd20*/  USEL UR6, URZ, 0x1, !UP3 ;  /* 0x00000001ff067887 */ /* 0x001fc4000d800000 */
[----:B------:R-:W-:Y:S02]  /*bd30*/  USEL UR19, UR19, URZ, !UP3 ;  /* 0x000000ff13137287 */ /* 0x000fe4000d800000 */
[----:B------:R-:W-:-:S08]  /*bd40*/  ULOP3.LUT UR4, UR4, UR6, URZ, 0x3c, !UPT ;  /* 0x0000000604047292 */ /* 0x000fd0000f8e3cff */
[----:B------:R-:W-:Y:S05]  /*bd50*/  @!P0 BRA `(.L_x_20) ;  /* 0xffffffa800108947 */ /* 0x000fea000383ffff */
[----:B------:R-:W-:Y:S01]  /*bd60*/  UISETP.GE.AND UP1, UPT, UR38, 0x1, UPT ;  /* 0x000000012600788c */ /* 0x000fe2000bf26270 */
[----:B------:R-:W-:-:S08]  /*bd70*/  IMAD.MOV.U32 R93, RZ, RZ, R148 ;  /* 0x000000ffff5d7224 */ /* 0x000fd000078e0094 */
[----:B------:R-:W-:Y:S05]  /*bd80*/  BRA.U !UP1, `(.L_x_15) ;  /* 0x0000000109147547 */ /* 0x000fea000b800000 */
[----:B------:R-:W-:-:S06]  /*bd90*/  USHF.L.U32 UR4, UR32, 0x1f, URZ ;  /* 0x0000001f20047899 */ /* 0x000fcc00080006ff */
[----:B------:R-:W-:-:S04]  /*bda0*/  IMAD.U32 R0, RZ, RZ, UR4 ;  /* 0x00000004ff007e24 */ /* 0x000fc8000f8e00ff */
[----:B------:R-:W0:Y:S02]  /*bdb0*/  SYNCS.PHASECHK.TRANS64.TRYWAIT P0, [UR5], R0 ;  /* 0x00000000ff0075a7 */ /* 0x000e240008001105 */
[----:B0-----:R-:W-:Y:S05]  /*bdc0*/  @!P0 BRA `(.L_x_21) ;  /* 0x0000002800448947 */ /* 0x001fea0003800000 */
.L_x_27:
[----:B------:R-:W-:-:S07]  /*bdd0*/  IMAD.MOV.U32 R93, RZ, RZ, R148 ;  /* 0x000000ffff5d7224 */ /* 0x000fce00078e0094 */
.L_x_15:
[C---:B------:R-:W-:Y:S01]  /*bde0*/  FMUL R0, R90.reuse, 8388608 ;  /* 0x4b0000005a007820 */ /* 0x040fe20000400000 */
[----:B------:R-:W-:Y:S01]  /*bdf0*/  BAR.SYNC.DEFER_BLOCKING 0x0 ;  /* 0x0000000000007b1d */ /* 0x000fe20000010000 */
[C---:B------:R-:W-:Y:S01]  /*be00*/  FSETP.GEU.AND P2, PT, R90.reuse, 1.175494350822287508e-38, PT ;  /* 0x008000005a00780b */ /* 0x040fe20003f4e000 */
[----:B0-----:R-:W-:Y:S01]  /*be10*/  IMAD.MOV.U32 R5, RZ, RZ, 0x3dc6b27f ;  /* 0x3dc6b27fff057424 */ /* 0x001fe200078e00ff */
[----:B------:R-:W-:Y:S02]  /*be20*/  FSETP.GT.AND P0, PT, |R90|, 8.50705917302346158658e+37, PT ;  /* 0x7e8000005a00780b */ /* 0x000fe40003f04200 */
[----:B------:R-:W-:Y:S01]  /*be30*/  FSEL R71, R0, R90, !P2 ;  /* 0x0000005a00477208 */ /* 0x000fe20005000000 */
[----:B------:R-:W0:Y:S01]  /*be40*/  LDCU.64 UR4, c[0x0][0x3e0] ;  /* 0x00007c00ff0477ac */ /* 0x000e220008000a00 */
[----:B------:R-:W-:Y:S01]  /*be50*/  FSETP.GEU.AND P1, PT, |R90|, 1.175494350822287508e-38, PT ;  /* 0x008000005a00780b */ /* 0x000fe20003f2e200 */
[----:B------:R-:W1:Y:S01]  /*be60*/  S2R R4, SR_TID.X ;  /* 0x0000000000047919 */ /* 0x000e620000002100 */
[----:B------:R-:W2:Y:S01]  /*be70*/  LDC.64 R72, c[0x0][0x398] ;  /* 0x0000e600ff487b82 */ /* 0x000ea20000000a00 */
[C---:B------:R-:W-:Y:S01]  /*be80*/  VIADD R0, R71.reuse, 0xc0cafb0d ;  /* 0xc0cafb0d47007836 */ /* 0x040fe20000000000 */
[----:B------:R-:W-:-:S04]  /*be90*/  FSETP.NEU.AND P3, PT, R71, RZ, PT ;  /* 0x000000ff4700720b */ /* 0x000fc80003f6d000 */
[----:B------:R-:W-:Y:S01]  /*bea0*/  LOP3.LUT R3, R0, 0xff800000, RZ, 0xc0, !PT ;  /* 0xff80000000037812 */ /* 0x000fe200078ec0ff */
[----:B------:R-:W-:-:S04]  /*beb0*/  @P0 FMUL R90, R90, 0.25 ;  /* 0x3e8000005a5a0820 */ /* 0x000fc80000400000 */
[C---:B------:R-:W-:Y:S02]  /*bec0*/  IMAD.IADD R0, R71.reuse, 0x1, -R3 ;  /* 0x0000000147007824 */ /* 0x040fe400078e0a03 */
[----:B------:R-:W-:Y:S01]  /*bed0*/  @!P1 FMUL R90, R90, 16777216 ;  /* 0x4b8000005a5a9820 */ /* 0x000fe20000400000 */
[----:B------:R-:W-:Y:S01]  /*bee0*/  I2FP.F32.S32 R3, R3 ;  /* 0x0000000300037245 */ /* 0x000fe20000201400 */
[----:B------:R-:W-:Y:S01]  /*bef0*/  FADD R68, R0, -1 ;  /* 0xbf80000000447421 */ /* 0x000fe20000000000 */
[----:B------:R-:W-:Y:S01]  /*bf00*/  FSEL R0, RZ, -23, P2 ;  /* 0xc1b80000ff007808 */ /* 0x000fe20001000000 */
[----:B------:R-:W3:Y:S01]  /*bf10*/  MUFU.RCP R191, R90 ;  /* 0x0000005a00bf7308 */ /* 0x000ee20000001000 */
[----:B------:R-:W-:Y:S01]  /*bf20*/  ISETP.GE.U32.AND P2, PT, R71, 0x7f800000, PT ;  /* 0x7f8000004700780c */ /* 0x000fe20003f46070 */
[----:B------:R-:W-:Y:S01]  /*bf30*/  FFMA.FTZ R5, R68, R5, -0.16845393180847167969 ;  /* 0xbe2c7f3044057423 */ /* 0x000fe20000010005 */
[----:B0-----:R-:W-:Y:S01]  /*bf40*/  UIMAD UR4, UR8, UR4, URZ ;  /* 0x00000004080472a4 */ /* 0x001fe2000f8e02ff */
[----:B------:R-:W-:-:S02]  /*bf50*/  FFMA.FTZ R0, R3, 1.1920928955078125e-07, R0 ;  /* 0x3400000003007823 */ /* 0x000fc40000010000 */
[----:B------:R-:W-:-:S04]  /*bf60*/  FFMA.FTZ R5, R68, R5, 0.1716887056827545166 ;  /* 0x3e2fcf2a44057423 */ /* 0x000fc80000010005 */
[----:B------:R-:W-:Y:S01]  /*bf70*/  FFMA.FTZ R5, R68, R5, -0.17900948226451873779 ;  /* 0xbe374e4344057423 */ /* 0x000fe20000010005 */
[----:B-1----:R-:W-:-:S03]  /*bf80*/  LOP3.LUT P5, RZ, R4, 0x7f, RZ, 0xc0, !PT ;  /* 0x0000007f04ff7812 */ /* 0x002fc600078ac0ff */
[----:B------:R-:W-:Y:S01]  /*bf90*/  FFMA.FTZ R5, R68, R5, 0.20512372255325317383 ;  /* 0x3e520bf444057423 */ /* 0x000fe20000010005 */
[----:B------:R-:W-:-:S03]  /*bfa0*/  @P2 IMAD.MOV.U32 R70, RZ, RZ, 0x7f800000 ;  /* 0x7f800000ff462424 */ /* 0x000fc600078e00ff */
[----:B------:R-:W-:-:S04]  /*bfb0*/  FFMA.FTZ R5, R68, R5, -0.24046532809734344482 ;  /* 0xbe763c8b44057423 */ /* 0x000fc80000010005 */
[C---:B------:R-:W-:Y:S02]  /*bfc0*/  FFMA.FTZ R69, R68.reuse, R5, 0.28857114911079406738 ;  /* 0x3e93bf9944457423 */ /* 0x040fe40000010005 */
[----:B------:R-:W0:Y:S02]  /*bfd0*/  @!P5 SYNCS.CCTL.IV [UR10+0xa000] ;  /* 0x00a00000ff00d9b1 */ /* 0x000e24000800000a */
[----:B0-----:R-:W-:Y:S01]  /*bfe0*/  BAR.SYNC.DEFER_BLOCKING 0x0 ;  /* 0x0000000000007b1d */ /* 0x001fe20000010000 */
[----:B------:R-:W-:-:S04]  /*bff0*/  FFMA.FTZ R69, R68, R69, -0.36067417263984680176 ;  /* 0xbeb8aa4944457423 */ /* 0x000fc80000010045 */
[C---:B------:R-:W-:Y:S01]  /*c000*/  FFMA.FTZ R69, R68.reuse, R69, 0.48089820146560668945 ;  /* 0x3ef6384a44457423 */ /* 0x040fe20000010045 */
[----:B------:R-:W0:Y:S03]  /*c010*/  LDTM.x64 R4, tmem[UR17] ;  /* 0x00000011000479ee */ /* 0x000e260008340000 */
[----:B------:R-:W-:-:S04]  /*c020*/  FFMA.FTZ R69, R68, R69, -0.72134751081466674805 ;  /* 0xbf38aa3b44457423 */ /* 0x000fc80000010045 */
[----:B------:R-:W-:-:S04]  /*c030*/  FMUL R69, R68, R69 ;  /* 0x0000004544457220 */ /* 0x000fc80000400000 */
[----:B------:R-:W-:-:S04]  /*c040*/  FMUL R69, R68, R69 ;  /* 0x0000004544457220 */ /* 0x000fc80000400000 */
[----:B------:R-:W-:Y:S01]  /*c050*/  FFMA.FTZ R69, R68, 1.4426950216293334961, R69 ;  /* 0x3fb8aa3b44457823 */ /* 0x000fe20000010045 */
[----:B------:R-:W-:Y:S01]  /*c060*/  IMAD R68, R2, UR5, RZ ;  /* 0x0000000502447c24 */ /* 0x000fe2000f8e02ff */
[----:B------:R-:W-:Y:S01]  /*c070*/  USHF.L.U32 UR5, UR4, 0x1, URZ ;  /* 0x0000000104057899 */ /* 0x000fe200080006ff */
[----:B------:R-:W1:Y:S01]  /*c080*/  @!P5 SYNCS.CCTL.IV [UR10+0xa008] ;  /* 0x00a00800ff00d9b1 */ /* 0x000e62000800000a */
[----:B------:R-:W-:Y:S01]  /*c090*/  FADD R69, R0, R69 ;  /* 0x0000004500457221 */ /* 0x000fe20000000000 */
[C---:B------:R-:W-:Y:S02]  /*c0a0*/  IMAD.SHL.U32 R3, R68.reuse, 0x2, RZ ;  /* 0x0000000244037824 */ /* 0x040fe400078e00ff */
[----:B------:R-:W-:Y:S01]  /*c0b0*/  @P2 FFMA.FTZ R69, R71, R70, +INF ;  /* 0x7f80000047452423 */ /* 0x000fe20000010046 */
[----:B------:R-:W-:Y:S01]  /*c0c0*/  IMAD.HI R68, R68, 0x2, RZ ;  /* 0x0000000244447827 */ /* 0x000fe200078e02ff */
[----:B------:R-:W-:-:S03]  /*c0d0*/  NOP ;  /* 0x0000000000007918 */ /* 0x000fc60000000000 */
[----:B0-----:R-:W-:Y:S01]  /*c0e0*/  @P0 FMUL R4, R4, 0.25 ;  /* 0x3e80000004040820 */ /* 0x001fe20000400000 */
[----:B------:R-:W-:Y:S01]  /*c0f0*/  @P0 FMUL R6, R6, 0.25 ;  /* 0x3e80000006060820 */ /* 0x000fe20000400000 */
[----:B------:R-:W-:Y:S01]  /*c100*/  @P0 FMUL R5, R5, 0.25 ;  /* 0x3e80000005050820 */ /* 0x000fe20000400000 */
[----:B------:R-:W-:Y:S01]  /*c110*/  @P0 FMUL R7, R7, 0.25 ;  /* 0x3e80000007070820 */ /* 0x000fe20000400000 */
[----:B------:R-:W-:Y:S01]  /*c120*/  @!P1 FMUL R4, R4, 16777216 ;  /* 0x4b80000004049820 */ /* 0x000fe20000400000 */
[----:B------:R-:W-:Y:S01]  /*c130*/  @P0 FMUL R17, R17, 0.25 ;  /* 0x3e80000011110820 */ /* 0x000fe20000400000 */
[----:B------:R-:W-:Y:S01]  /*c140*/  @!P1 FMUL R6, R6, 16777216 ;  /* 0x4b80000006069820 */ /* 0x000fe20000400000 */
[----:B------:R-:W-:Y:S01]  /*c150*/  @!P1 FMUL R5, R5, 16777216 ;  /* 0x4b80000005059820 */ /* 0x000fe20000400000 */
[----:B---3--:R-:W-:Y:S01]  /*c160*/  FMUL R0, R191, R4 ;  /* 0x00000004bf007220 */ /* 0x008fe20000400000 */
[----:B--2---:R-:W-:Y:S01]  /*c170*/  IADD3 R4, P2, P4, R3, UR5, R72 ;  /* 0x0000000503047c10 */ /* 0x004fe2000fc5e048 */
[----:B------:R-:W-:Y:S01]  /*c180*/  @!P1 FMUL R7, R7, 16777216 ;  /* 0x4b80000007079820 */ /* 0x000fe20000400000 */
[----:B------:R-:W0:Y:S01]  /*c190*/  LDC R3, c[0x0][0x3e8] ;  /* 0x0000fa00ff037b82 */ /* 0x000e220000000800 */
[----:B------:R-:W-:Y:S01]  /*c1a0*/  @P0 FMUL R13, R13, 0.25 ;  /* 0x3e8000000d0d0820 */ /* 0x000fe20000400000 */
[----:B------:R-:W-:Y:S01]  /*c1b0*/  @P0 FMUL R16, R16, 0.25 ;  /* 0x3e80000010100820 */ /* 0x000fe20000400000 */
[----:B------:R-:W-:Y:S01]  /*c1c0*/  @P0 FMUL R23, R23, 0.25 ;  /* 0x3e80000017170820 */ /* 0x000fe20000400000 */
[----:B------:R-:W-:Y:S01]  /*c1d0*/  @!P1 FMUL R17, R17, 16777216 ;  /* 0x4b80000011119820 */ /* 0x000fe20000400000 */
[C---:B------:R-:W-:Y:S01]  /*c1e0*/  FMUL R193, R191.reuse, R6 ;  /* 0x00000006bfc17220 */ /* 0x040fe20000400000 */
[C---:B------:R-:W-:Y:S01]  /*c1f0*/  FMUL R5, R191.reuse, R5 ;  /* 0x00000005bf057220 */ /* 0x040fe20000400000 */
[----:B------:R-:W-:Y:S01]  /*c200*/  UIMAD.WIDE UR4, UR4, 0x2, URZ ;  /* 0x00000002040478a5 */ /* 0x000fe2000f8e02ff */
[----:B------:R-:W-:Y:S01]  /*c210*/  @P0 FMUL R18, R18, 0.25 ;  /* 0x3e80000012120820 */ /* 0x000fe20000400000 */
[----:B------:R-:W-:Y:S01]  /*c220*/  FMUL R6, R191, R7 ;  /* 0x00000007bf067220 */ /* 0x000fe20000400000 */
[----:B------:R-:W-:Y:S01]  /*c230*/  @P0 FMUL R9, R9, 0.25 ;  /* 0x3e80000009090820 */ /* 0x000fe20000400000 */
[----:B------:R-:W-:Y:S01]  /*c240*/  @P0 FMUL R19, R19, 0.25 ;  /* 0x3e80000013130820 */ /* 0x000fe20000400000 */
[----:B------:R-:W-:Y:S01]  /*c250*/  @!P1 FMUL R13, R13, 16777216 ;  /* 0x4b8000000d0d9820 */ /* 0x000fe20000400000 */
[----:B------:R-:W-:Y:S01]  /*c260*/  @!P1 FMUL R16, R16, 16777216 ;  /* 0x4b80000010109820 */ /* 0x000fe20000400000 */
[----:B------:R-:W-:Y:S01]  /*c270*/  @P0 FMUL R22, R22, 0.25 ;  /* 0x3e80000016160820 */ /* 0x000fe20000400000 */
[----:B------:R-:W-:Y:S01]  /*c280*/  @P0 FMUL R31, R31, 0.25 ;  /* 0x3e8000001f1f0820 */ /* 0x000fe20000400000 */
[----:B------:R-:W-:Y:S01]  /*c290*/  @!P1 FMUL R23, R23, 16777216 ;  /* 0x4b80000017179820 */ /* 0x000fe20000400000 */
[----:B------:R-:W-:Y:S01]  /*c2a0*/  @P0 FMUL R8, R8, 0.25 ;  /* 0x3e80000008080820 */ /* 0x000fe20000400000 */
[----:B------:R-:W-:Y:S01]  /*c2b0*/  @P0 FMUL R29, R29, 0.25 ;  /* 0x3e8000001d1d0820 */ /* 0x000fe20000400000 */
[----:B------:R-:W-:Y:S01]  /*c2c0*/  FMUL R141, R191, R17 ;  /* 0x00000011bf8d7220 */ /* 0x000fe20000400000 */
[----:B------:R-:W-:Y:S01]  /*c2d0*/  @P0 FMUL R21, R21, 0.25 ;  /* 0x3e80000015150820 */ /* 0x000fe20000400000 */
[----:B------:R-:W-:Y:S01]  /*c2e0*/  @!P1 FMUL R18, R18, 16777216 ;  /* 0x4b80000012129820 */ /* 0x000fe20000400000 */
[----:B------:R-:W-:Y:S01]  /*c2f0*/  F2FP.F16.F32.PACK_AB R0, R5, R0 ;  /* 0x000000000500723e */ /* 0x000fe200000000ff */
[----:B------:R-:W-:Y:S01]  /*c300*/  @!P1 FMUL R9, R9, 16777216 ;  /* 0x4b80000009099820 */ /* 0x000fe20000400000 */
[----:B0-----:R-:W-:-:S02]  /*c310*/  IMAD R7, R3, 0x30, RZ ;  /* 0x0000003003077824 */ /* 0x001fc400078e02ff */
[----:B------:R-:W-:Y:S01]  /*c320*/  @!P1 FMUL R19, R19, 16777216 ;  /* 0x4b80000013139820 */ /* 0x000fe20000400000 */
[----:B------:R-:W-:Y:S02]  /*c330*/  IMAD R17, R3, 0x18, RZ ;  /* 0x0000001803117824 */ /* 0x000fe400078e02ff */
[C---:B------:R-:W-:Y:S01]  /*c340*/  FMUL R137, R191.reuse, R13 ;  /* 0x0000000dbf897220 */ /* 0x040fe20000400000 */
[----:B------:R-:W-:Y:S01]  /*c350*/  FMUL R140, R191, R16 ;  /* 0x00000010bf8c7220 */ /* 0x000fe20000400000 */
[----:B------:R-:W-:Y:S02]  /*c360*/  IMAD R239, R3, 0x60, RZ ;  /* 0x0000006003ef7824 */ /* 0x000fe400078e02ff */
[----:B------:R-:W-:Y:S01]  /*c370*/  @P0 FMUL R20, R20, 0.25 ;  /* 0x3e80000014140820 */ /* 0x000fe20000400000 */
[----:B------:R-:W-:Y:S01]  /*c380*/  @!P1 FMUL R22, R22, 16777216 ;  /* 0x4b80000016169820 */ /* 0x000fe20000400000 */
[----:B------:R-:W-:Y:S01]  /*c390*/  @!P1 FMUL R31, R31, 16777216 ;  /* 0x4b8000001f1f9820 */ /* 0x000fe20000400000 */
[----:B------:R-:W-:Y:S01]  /*c3a0*/  FMUL R147, R191, R23 ;  /* 0x00000017bf937220 */ /* 0x000fe20000400000 */
[----:B------:R-:W-:Y:S01]  /*c3b0*/  IADD3.X R5, PT, PT, R68, UR5, R73, P2, P4 ;  /* 0x0000000544057c10 */ /* 0x000fe200097e8449 */
[----:B------:R-:W-:Y:S01]  /*c3c0*/  IMAD R13, R3, 0x6, RZ ;  /* 0x00000006030d7824 */ /* 0x000fe200078e02ff */
[----:B------:R-:W-:Y:S01]  /*c3d0*/  IADD3 R16, P6, PT, R7, R4, RZ ;  /* 0x0000000407107210 */ /* 0x000fe20007fde0ff */
[----:B------:R-:W-:Y:S01]  /*c3e0*/  @P0 FMUL R11, R11, 0.25 ;  /* 0x3e8000000b0b0820 */ /* 0x000fe20000400000 */
[----:B------:R-:W-:Y:S01]  /*c3f0*/  @!P1 FMUL R8, R8, 16777216 ;  /* 0x4b80000008089820 */ /* 0x000fe20000400000 */
[----:B------:R-:W-:Y:S01]  /*c400*/  @!P1 FMUL R29, R29, 16777216 ;  /* 0x4b8000001d1d9820 */ /* 0x000fe20000400000 */
[----:B------:R-:W-:-:S02]  /*c410*/  IMAD R23, R3, 0x50, RZ ;  /* 0x0000005003177824 */ /* 0x000fc400078e02ff */
[----:B------:R-:W-:Y:S01]  /*c420*/  @P0 FMUL R30, R30, 0.25 ;  /* 0x3e8000001e1e0820 */ /* 0x000fe20000400000 */
[----:B------:R-:W-:Y:S01]  /*c430*/  @P0 FMUL R35, R35, 0.25 ;  /* 0x3e80000023230820 */ /* 0x000fe20000400000 */
[----:B------:R-:W-:Y:S01]  /*c440*/  @!P1 FMUL R21, R21, 16777216 ;  /* 0x4b80000015159820 */ /* 0x000fe20000400000 */
[----:B------:R-:W-:Y:S01]  /*c450*/  FMUL R142, R191, R18 ;  /* 0x00000012bf8e7220 */ /* 0x000fe20000400000 */
[----:B------:R-:W-:Y:S01]  /*c460*/  FSEL R192, R69, -INF , P3 ;  /* 0xff80000045c07808 */ /* 0x000fe20001800000 */
[----:B------:R-:W-:Y:S01]  /*c470*/  @P0 FMUL R12, R12, 0.25 ;  /* 0x3e8000000c0c0820 */ /* 0x000fe20000400000 */
[----:B------:R-:W-:Y:S01]  /*c480*/  @P0 FMUL R27, R27, 0.25 ;  /* 0x3e8000001b1b0820 */ /* 0x000fe20000400000 */
[C---:B------:R-:W-:Y:S01]  /*c490*/  FMUL R133, R191.reuse, R9 ;  /* 0x00000009bf857220 */ /* 0x040fe20000400000 */
[----:B------:R-:W-:Y:S01]  /*c4a0*/  FMUL R143, R191, R19 ;  /* 0x00000013bf8f7220 */ /* 0x000fe20000400000 */
[----:B------:R-:W-:Y:S01]  /*c4b0*/  F2FP.F16.F32.PACK_AB R193, R6, R193 ;  /* 0x000000c106c1723e */ /* 0x000fe200000000ff */
[----:B------:R-:W-:Y:S01]  /*c4c0*/  @P0 FMUL R39, R39, 0.25 ;  /* 0x3e80000027270820 */ /* 0x000fe20000400000 */
[----:B------:R-:W-:Y:S01]  /*c4d0*/  IADD3 R18, P3, PT, R17, R4, RZ ;  /* 0x0000000411127210 */ /* 0x000fe20007f7e0ff */
[----:B------:R-:W-:Y:S01]  /*c4e0*/  @!P1 FMUL R20, R20, 16777216 ;  /* 0x4b80000014149820 */ /* 0x000fe20000400000 */
[C---:B------:R-:W-:Y:S01]  /*c4f0*/  FMUL R146, R191.reuse, R22 ;  /* 0x00000016bf927220 */ /* 0x040fe20000400000 */
[----:B------:R-:W-:Y:S01]  /*c500*/  FMUL R155, R191, R31 ;  /* 0x0000001fbf9b7220 */ /* 0x000fe20000400000 */
[----:B------:R-:W-:Y:S01]  /*c510*/  IMAD R19, R3, 0xc, RZ ;  /* 0x0000000c03137824 */ /* 0x000fe200078e02ff */
[----:B------:R-:W-:Y:S01]  /*c520*/  IADD3 R6, P2, PT, R239, R4, RZ ;  /* 0x00000004ef067210 */ /* 0x000fe20007f5e0ff */
[----:B------:R-:W-:Y:S01]  /*c530*/  IMAD R9, R3, 0x3, RZ ;  /* 0x0000000303097824 */ /* 0x000fe200078e02ff */
[----:B------:R-:W-:Y:S01]  /*c540*/  LEA.HI.X.SX32 R17, R17, R5, 0x1, P6 ;  /* 0x0000000511117211 */ /* 0x000fe200030f0eff */
[----:B------:R-:W-:Y:S01]  /*c550*/  @P0 FMUL R10, R10, 0.25 ;  /* 0x3e8000000a0a0820 */ /* 0x000fe20000400000 */
        /* <DEDUP_REMOVED lines=40> */
[----:B------:R-:W-:Y:S01]  /*c7e0*/  @!P1 FMUL R11, R11, 16777216 ;  /* 0x4b8000000b0b9820 */ /* 0x000fe20000400000 */
[C---:B------:R-:W-:Y:S01]  /*c7f0*/  FMUL R132, R191.reuse, R8 ;  /* 0x00000008bf847220 */ /* 0x040fe20000400000 */
[----:B------:R-:W-:Y:S01]  /*c800*/  FMUL R153, R191, R29 ;  /* 0x0000001dbf997220 */ /* 0x000fe20000400000 */
[----:B------:R-:W-:Y:S01]  /*c810*/  IMAD R31, R3, 0x28, RZ ;  /* 0x00000028031f7824 */ /* 0x000fe200078e02ff */
[-C--:B------:R-:W-:Y:S01]  /*c820*/  IADD3 R22, P6, PT, R13, R4.reuse, RZ ;  /* 0x000000040d167210 */ /* 0x080fe20007fde0ff */
[----:B------:R-:W-:Y:S01]  /*c830*/  @!P1 FMUL R30, R30, 16777216 ;  /* 0x4b8000001e1e9820 */ /* 0x000fe20000400000 */
[----:B------:R-:W-:Y:S01]  /*c840*/  @!P1 FMUL R35, R35, 16777216 ;  /* 0x4b80000023239820 */ /* 0x000fe20000400000 */
[----:B------:R-:W-:Y:S01]  /*c850*/  FMUL R145, R191, R21 ;  /* 0x00000015bf917220 */ /* 0x000fe20000400000 */
[----:B------:R-:W-:Y:S01]  /*c860*/  IMAD R29, R3, 0xa, RZ ;  /* 0x0000000a031d7824 */ /* 0x000fe200078e02ff */
[----:B------:R-:W-:Y:S01]  /*c870*/  IADD3 R8, P0, PT, R23, R4, RZ ;  /* 0x0000000417087210 */ /* 0x000fe20007f1e0ff */
[----:B------:R-:W-:Y:S01]  /*c880*/  @!P1 FMUL R12, R12, 16777216 ;  /* 0x4b8000000c0c9820 */ /* 0x000fe20000400000 */
[----:B------:R-:W-:Y:S01]  /*c890*/  @!P1 FMUL R27, R27, 16777216 ;  /* 0x4b8000001b1b9820 */ /* 0x000fe20000400000 */
[----:B------:R-:W-:-:S02]  /*c8a0*/  IMAD R21, R3, 0x48, RZ ;  /* 0x0000004803157824 */ /* 0x000fc400078e02ff */
[----:B------:R-:W-:Y:S01]  /*c8b0*/  @!P1 FMUL R39, R39, 16777216 ;  /* 0x4b80000027279820 */ /* 0x000fe20000400000 */
[----:B------:R-:W-:Y:S01]  /*c8c0*/  FMUL R144, R191, R20 ;  /* 0x00000014bf907220 */ /* 0x000fe20000400000 */
[----:B------:R-:W-:Y:S01]  /*c8d0*/  LEA.HI.X.SX32 R7, R7, R5, 0x1, P2 ;  /* 0x0000000507077211 */ /* 0x000fe200010f0eff */
[----:B------:R-:W-:Y:S01]  /*c8e0*/  @!P1 FMUL R10, R10, 16777216 ;  /* 0x4b8000000a0a9820 */ /* 0x000fe20000400000 */
[----:B------:R-:W-:Y:S01]  /*c8f0*/  @!P1 FMUL R26, R26, 16777216 ;  /* 0x4b8000001a1a9820 */ /* 0x000fe20000400000 */
[----:B------:R-:W-:Y:S01]  /*c900*/  @!P1 FMUL R37, R37, 16777216 ;  /* 0x4b80000025259820 */ /* 0x000fe20000400000 */
[----:B------:R-:W-:Y:S01]  /*c910*/  FMUL R135, R191, R11 ;  /* 0x0000000bbf877220 */ /* 0x000fe20000400000 */
[----:B------:R-:W-:Y:S01]  /*c920*/  IMAD R247, R3, 0x70, RZ ;  /* 0x0000007003f77824 */ /* 0x000fe200078e02ff */
[----:B------:R-:W-:Y:S01]  /*c930*/  IADD3 R20, P2, PT, R19, R4, RZ ;  /* 0x0000000413147210 */ /* 0x000fe20007f5e0ff */
[----:B------:R-:W-:Y:S01]  /*c940*/  FMUL R154, R191, R30 ;  /* 0x0000001ebf9a7220 */ /* 0x000fe20000400000 */
[----:B------:R-:W-:Y:S01]  /*c950*/  LEA.HI.X.SX32 R23, R9, R5, 0x1, P6 ;  /* 0x0000000509177211 */ /* 0x000fe200030f0eff */
[----:B------:R-:W-:Y:S01]  /*c960*/  FMUL R159, R191, R35 ;  /* 0x00000023bf9f7220 */ /* 0x000fe20000400000 */
[----:B------:R-:W-:Y:S01]  /*c970*/  IMAD R11, R3, 0x5, RZ ;  /* 0x00000005030b7824 */ /* 0x000fe200078e02ff */
[----:B------:R-:W-:Y:S01]  /*c980*/  LEA.HI.X.SX32 R9, R31, R5, 0x1, P0 ;  /* 0x000000051f097211 */ /* 0x000fe200000f0eff */
[----:B------:R-:W-:Y:S01]  /*c990*/  @!P1 FMUL R36, R36, 16777216 ;  /* 0x4b80000024249820 */ /* 0x000fe20000400000 */
[----:B------:R-:W-:Y:S01]  /*c9a0*/  @!P1 FMUL R45, R45, 16777216 ;  /* 0x4b8000002d2d9820 */ /* 0x000fe20000400000 */
[C---:B------:R-:W-:Y:S01]  /*c9b0*/  FMUL R136, R191.reuse, R12 ;  /* 0x0000000cbf887220 */ /* 0x040fe20000400000 */
[----:B------:R-:W-:Y:S01]  /*c9c0*/  FMUL R151, R191, R27 ;  /* 0x0000001bbf977220 */ /* 0x000fe20000400000 */
[----:B------:R-:W-:Y:S01]  /*c9d0*/  IMAD R35, R3, 0x1c, RZ ;  /* 0x0000001c03237824 */ /* 0x000fe200078e02ff */
[-C--:B------:R-:W-:Y:S01]  /*c9e0*/  IADD3 R30, P0, PT, R29, R4.reuse, RZ ;  /* 0x000000041d1e7210 */ /* 0x080fe20007f1e0ff */
[----:B------:R-:W-:Y:S01]  /*c9f0*/  @!P1 FMUL R28, R28, 16777216 ;  /* 0x4b8000001c1c9820 */ /* 0x000fe20000400000 */
[----:B------:R-:W-:Y:S01]  /*ca00*/  FMUL R163, R191, R39 ;  /* 0x00000027bfa37220 */ /* 0x000fe20000400000 */
[----:B------:R-:W-:Y:S01]  /*ca10*/  IMAD R27, R3, 0x14, RZ ;  /* 0x00000014031b7824 */ /* 0x000fe200078e02ff */
[----:B------:R-:W-:Y:S01]  /*ca20*/  IADD3 R12, P4, PT, R21, R4, RZ ;  /* 0x00000004150c7210 */ /* 0x000fe20007f9e0ff */
[----:B------:R-:W-:Y:S01]  /*ca30*/  @!P1 FMUL R14, R14, 16777216 ;  /* 0x4b8000000e0e9820 */ /* 0x000fe20000400000 */
        /* <DEDUP_REMOVED lines=34> */
[C---:B------:R-:W-:Y:S01]  /*cc60*/  FMUL R134, R191.reuse, R10 ;  /* 0x0000000abf867220 */ /* 0x040fe20000400000 */
[C---:B------:R-:W-:Y:S01]  /*cc70*/  FMUL R150, R191.reuse, R26 ;  /* 0x0000001abf967220 */ /* 0x040fe20000400000 */
[----:B------:R-:W-:Y:S01]  /*cc80*/  FMUL R161, R191, R37 ;  /* 0x00000025bfa17220 */ /* 0x000fe20000400000 */
[----:B------:R-:W-:Y:S01]  /*cc90*/  IMAD R39, R3, 0x38, RZ ;  /* 0x0000003803277824 */ /* 0x000fe200078e02ff */
[----:B------:R-:W-:Y:S01]  /*cca0*/  LEA.HI.X.SX32 R21, R13, R5, 0x1, P2 ;  /* 0x000000050d157211 */ /* 0x000fe200010f0eff */
[----:B------:R-:W-:Y:S01]  /*ccb0*/  IMAD R37, R3, 0xe, RZ ;  /* 0x0000000e03257824 */ /* 0x000fe200078e02ff */
[----:B------:R-:W-:Y:S01]  /*ccc0*/  IADD3 R10, P1, PT, R247, R4, RZ ;  /* 0x00000004f70a7210 */ /* 0x000fe20007f3e0ff */
[----:B------:R-:W-:Y:S01]  /*ccd0*/  FMUL R160, R191, R36 ;  /* 0x00000024bfa07220 */ /* 0x000fe20000400000 */
[----:B------:R-:W-:Y:S01]  /*cce0*/  IADD3 R26, P2, PT, R31, R4, RZ ;  /* 0x000000041f1a7210 */ /* 0x000fe20007f5e0ff */
[----:B------:R-:W-:Y:S01]  /*ccf0*/  FMUL R169, R191, R45 ;  /* 0x0000002dbfa97220 */ /* 0x000fe20000400000 */
[----:B------:R-:W-:Y:S01]  /*cd00*/  LEA.HI.X.SX32 R31, R11, R5, 0x1, P0 ;  /* 0x000000050b1f7211 */ /* 0x000fe200000f0eff */
[----:B------:R-:W-:Y:S01]  /*cd10*/  FMUL R152, R191, R28 ;  /* 0x0000001cbf987220 */ /* 0x000fe20000400000 */
[----:B------:R-:W-:Y:S01]  /*cd20*/  IMAD R45, R3, 0x24, RZ ;  /* 0x00000024032d7824 */ /* 0x000fe200078e02ff */
[-C--:B------:R-:W-:Y:S01]  /*cd30*/  IADD3 R36, P0, PT, R35, R4.reuse, RZ ;  /* 0x0000000423247210 */ /* 0x080fe20007f1e0ff */
[----:B------:R-:W-:Y:S01]  /*cd40*/  FMUL R139, R191, R15 ;  /* 0x0000000fbf8b7220 */ /* 0x000fe20000400000 */
[----:B------:R-:W-:Y:S01]  /*cd50*/  IADD3 R28, P6, PT, R27, R4, RZ ;  /* 0x000000041b1c7210 */ /* 0x000fe20007fde0ff */
[C---:B------:R-:W-:Y:S01]  /*cd60*/  FMUL R162, R191.reuse, R38 ;  /* 0x00000026bfa27220 */ /* 0x040fe20000400000 */
[----:B------:R-:W-:Y:S01]  /*cd70*/  FMUL R167, R191, R43 ;  /* 0x0000002bbfa77220 */ /* 0x000fe20000400000 */
[----:B------:R-:W-:Y:S01]  /*cd80*/  IMAD R15, R3, 0x7, RZ ;  /* 0x00000007030f7824 */ /* 0x000fe200078e02ff */
[----:B------:R-:W-:Y:S01]  /*cd90*/  LEA.HI.X.SX32 R11, R39, R5, 0x1, P1 ;  /* 0x00000005270b7211 */ /* 0x000fe200008f0eff */
[----:B------:R-:W-:Y:S01]  /*cda0*/  IMAD R43, R3, 0x12, RZ ;  /* 0x00000012032b7824 */ /* 0x000fe200078e02ff */
[----:B------:R-:W-:Y:S01]  /*cdb0*/  IADD3 R38, P1, PT, R37, R4, RZ ;  /* 0x0000000425267210 */ /* 0x000fe20007f3e0ff */
[C---:B------:R-:W-:Y:S01]  /*cdc0*/  FMUL R166, R191.reuse, R42 ;  /* 0x0000002abfa67220 */ /* 0x040fe20000400000 */
[----:B------:R-:W-:Y:S01]  /*cdd0*/  FMUL R175, R191, R51 ;  /* 0x00000033bfaf7220 */ /* 0x000fe20000400000 */
[-C--:B------:R-:W-:Y:S01]  /*cde0*/  LEA.HI.X.SX32 R37, R37, R5.reuse, 0x1, P0 ;  /* 0x0000000525257211 */ /* 0x080fe200000f0eff */
[----:B------:R-:W-:Y:S01]  /*cdf0*/  FMUL R158, R191, R34 ;  /* 0x00000022bf9e7220 */ /* 0x000fe20000400000 */
[----:B------:R-:W-:Y:S01]  /*ce00*/  IMAD R51, R3, 0x2c, RZ ;  /* 0x0000002c03337824 */ /* 0x000fe200078e02ff */
[----:B------:R-:W-:Y:S01]  /*ce10*/  LEA.HI.X.SX32 R29, R29, R5, 0x1, P6 ;  /* 0x000000051d1d7211 */ /* 0x000fe200030f0eff */
[----:B------:R-:W-:Y:S01]  /*ce20*/  FMUL R149, R191, R25 ;  /* 0x00000019bf957220 */ /* 0x000fe20000400000 */
[----:B------:R-:W-:Y:S01]  /*ce30*/  IADD3 R42, P0, PT, R45, R4, RZ ;  /* 0x000000042d2a7210 */ /* 0x000fe20007f1e0ff */
[----:B------:R-:W-:Y:S01]  /*ce40*/  FMUL R168, R191, R44 ;  /* 0x0000002cbfa87220 */ /* 0x000fe20000400000 */
[-C--:B------:R-:W-:Y:S01]  /*ce50*/  IADD3 R34, P6, PT, R39, R4.reuse, RZ ;  /* 0x0000000427227210 */ /* 0x080fe20007fde0ff */
[----:B------:R-:W-:Y:S01]  /*ce60*/  FMUL R173, R191, R49 ;  /* 0x00000031bfad7220 */ /* 0x000fe20000400000 */
[----:B------:R-:W-:Y:S01]  /*ce70*/  IMAD R25, R3, 0x9, RZ ;  /* 0x0000000903197824 */ /* 0x000fe200078e02ff */
[----:B------:R-:W-:Y:S01]  /*ce80*/  LEA.HI.X.SX32 R39, R15, R5, 0x1, P1 ;  /* 0x000000050f277211 */ /* 0x000fe200008f0eff */
[----:B------:R-:W-:Y:S01]  /*ce90*/  IMAD R235, R3, 0x58, RZ ;  /* 0x0000005803eb7824 */ /* 0x000fe200078e02ff */
[----:B------:R-:W-:Y:S01]  /*cea0*/  IADD3 R44, P1, PT, R43, R4, RZ ;  /* 0x000000042b2c7210 */ /* 0x000fe20007f3e0ff */
[----:B------:R-:W-:-:S02]  /*ceb0*/  IMAD R49, R3, 0x16, RZ ;  /* 0x0000001603317824 */ /* 0x000fc400078e02ff */
[C---:B------:R-:W-:Y:S01]  /*cec0*/  FMUL R172, R191.reuse, R48 ;  /* 0x00000030bfac7220 */ /* 0x040fe20000400000 */
[----:B------:R-:W-:Y:S01]  /*ced0*/  FMUL R181, R191, R57 ;  /* 0x00000039bfb57220 */ /* 0x000fe20000400000 */
[----:B------:R-:W-:Y:S01]  /*cee0*/  LEA.HI.X.SX32 R43, R43, R5, 0x1, P0 ;  /* 0x000000052b2b7211 */ /* 0x000fe200000f0eff */
[----:B------:R-:W-:Y:S01]  /*cef0*/  IMAD R57, R3, 0x34, RZ ;  /* 0x0000003403397824 */ /* 0x000fe200078e02ff */
[----:B------:R-:W-:Y:S01]  /*cf00*/  IADD3 R48, P0, PT, R51, R4, RZ ;  /* 0x0000000433307210 */ /* 0x000fe20007f1e0ff */
[C---:B------:R-:W-:Y:S01]  /*cf10*/  FMUL R138, R191.reuse, R14 ;  /* 0x0000000ebf8a7220 */ /* 0x040fe20000400000 */
[----:B------:R-:W-:Y:S01]  /*cf20*/  FMUL R157, R191, R33 ;  /* 0x00000021bf9d7220 */ /* 0x000fe20000400000 */
[----:B------:R-:W-:Y:S01]  /*cf30*/  LEA.HI.X.SX32 R13, R45, R5, 0x1, P4 ;  /* 0x000000052d0d7211 */ /* 0x000fe200020f0eff */
[C---:B------:R-:W-:Y:S01]  /*cf40*/  FMUL R174, R191.reuse, R50 ;  /* 0x00000032bfae7220 */ /* 0x040fe20000400000 */
[----:B------:R-:W-:Y:S01]  /*cf50*/  FMUL R179, R191, R55 ;  /* 0x00000037bfb37220 */ /* 0x000fe20000400000 */
[----:B------:R-:W-:Y:S01]  /*cf60*/  IMAD R33, R3, 0xb, RZ ;  /* 0x0000000b03217824 */ /* 0x000fe200078e02ff */
[-C--:B------:R-:W-:Y:S01]  /*cf70*/  IADD3 R14, P5, PT, R235, R4.reuse, RZ ;  /* 0x00000004eb0e7210 */ /* 0x080fe20007fbe0ff */
[----:B------:R-:W-:Y:S01]  /*cf80*/  IMAD R243, R3, 0x68, RZ ;  /* 0x0000006803f37824 */ /* 0x000fe200078e02ff */
[----:B------:R-:W-:Y:S01]  /*cf90*/  LEA.HI.X.SX32 R45, R25, R5, 0x1, P1 ;  /* 0x00000005192d7211 */ /* 0x000fe200008f0eff */
[----:B------:R-:W-:Y:S01]  /*cfa0*/  IMAD R55, R3, 0x1a, RZ ;  /* 0x0000001a03377824 */ /* 0x000fe200078e02ff */
[----:B------:R-:W-:Y:S01]  /*cfb0*/  IADD3 R50, P1, PT, R49, R4, RZ ;  /* 0x0000000431327210 */ /* 0x000fe20007f3e0ff */
[C---:B------:R-:W-:Y:S01]  /*cfc0*/  FMUL R178, R191.reuse, R54 ;  /* 0x00000036bfb27220 */ /* 0x040fe20000400000 */
[----:B------:R-:W-:Y:S01]  /*cfd0*/  FMUL R187, R191, R63 ;  /* 0x0000003fbfbb7220 */ /* 0x000fe20000400000 */
[----:B------:R-:W-:Y:S01]  /*cfe0*/  LEA.HI.X.SX32 R49, R49, R5, 0x1, P0 ;  /* 0x0000000531317211 */ /* 0x000fe200000f0eff */
[----:B------:R-:W-:Y:S01]  /*cff0*/  IMAD R63, R3, 0x3c, RZ ;  /* 0x0000003c033f7824 */ /* 0x000fe200078e02ff */
[----:B------:R-:W-:Y:S01]  /*d000*/  IADD3 R54, P0, PT, R57, R4, RZ ;  /* 0x0000000439367210 */ /* 0x000fe20007f1e0ff */
[C---:B------:R-:W-:Y:S01]  /*d010*/  FMUL R148, R191.reuse, R24 ;  /* 0x00000018bf947220 */ /* 0x040fe20000400000 */
[----:B------:R-:W-:Y:S01]  /*d020*/  FMUL R165, R191, R41 ;  /* 0x00000029bfa57220 */ /* 0x000fe20000400000 */
[-C--:B------:R-:W-:Y:S01]  /*d030*/  LEA.HI.X.SX32 R19, R19, R5.reuse, 0x1, P3 ;  /* 0x0000000513137211 */ /* 0x080fe200018f0eff */
[----:B------:R-:W-:Y:S01]  /*d040*/  FMUL R180, R191, R56 ;  /* 0x00000038bfb47220 */ /* 0x000fe20000400000 */
[----:B------:R-:W-:Y:S01]  /*d050*/  LEA.HI.X.SX32 R15, R51, R5, 0x1, P5 ;  /* 0x00000005330f7211 */ /* 0x000fe200028f0eff */
[----:B------:R-:W-:Y:S01]  /*d060*/  FMUL R185, R191, R61 ;  /* 0x0000003dbfb97220 */ /* 0x000fe20000400000 */
[----:B------:R-:W-:Y:S01]  /*d070*/  IMAD R41, R3, 0xd, RZ ;  /* 0x0000000d03297824 */ /* 0x000fe200078e02ff */
[----:B------:R-:W-:Y:S01]  /*d080*/  IADD3 R24, P3, PT, R243, R4, RZ ;  /* 0x00000004f3187210 */ /* 0x000fe20007f7e0ff */
[----:B------:R-:W-:Y:S01]  /*d090*/  IMAD R251, R3, 0x78, RZ ;  /* 0x0000007803fb7824 */ /* 0x000fe200078e02ff */
[----:B------:R-:W-:Y:S01]  /*d0a0*/  LEA.HI.X.SX32 R51, R33, R5, 0x1, P1 ;  /* 0x0000000521337211 */ /* 0x000fe200008f0eff */
[----:B------:R-:W-:-:S02]  /*d0b0*/  IMAD R219, R3, 0x44, RZ ;  /* 0x0000004403db7824 */ /* 0x000fc400078e02ff */
        /* <DEDUP_REMOVED lines=12> */
[----:B------:R-:W-:Y:S01]  /*d180*/  FMUL R188, R191, R66 ;  /* 0x00000042bfbc7220 */ /* 0x000fe20000400000 */
[----:B------:R-:W-:Y:S01]  /*d190*/  IMAD R61, R3, 0x1e, RZ ;  /* 0x0000001e033d7824 */ /* 0x000fe200078e02ff */
[-C--:B------:R-:W-:Y:S01]  /*d1a0*/  IADD3 R56, P1, PT, R55, R4.reuse, RZ ;  /* 0x0000000437387210 */ /* 0x080fe20007f3e0ff */
[----:B------:R-:W-:Y:S01]  /*d1b0*/  FMUL R191, R191, R67 ;  /* 0x00000043bfbf7220 */ /* 0x000fe20000400000 */
        /* <DEDUP_REMOVED lines=56> */
[----:B------:R-:W-:Y:S01]  /*d540*/  FFMA R192, R192, 0.69314718246459960938, R93 ;  /* 0x3f317218c0c07823 */ /* 0x000fe2000000005d */
        /* <DEDUP_REMOVED lines=17> */
[C---:B------:R-:W-:Y:S01]  /*d660*/  IMAD R203, R3.reuse, 0x6a, RZ ;  /* 0x0000006a03cb7824 */ /* 0x040fe200078e02ff */
        /* <DEDUP_REMOVED lines=39> */
[----:B------:R-:W-:Y:S01]  /*d8e0*/  IMAD.SHL.U32 R125, R3, 0x4, RZ ;  /* 0x00000004037d7824 */ /* 0x000fe200078e00ff */
[-C--:B------:R-:W-:Y:S01]  /*d8f0*/  LEA.HI.X.SX32 R97, R97, R5.reuse, 0x1, P1 ;  /* 0x0000000561617211 */ /* 0x080fe200008f0eff */
[----:B------:R0:W-:Y:S01]  /*d900*/  STG.E.U16 desc[UR30][R4.64], R0 ;  /* 0x0000000004007986 */ /* 0x0001e2000c10151e */
[-C--:B------:R-:W-:Y:S01]  /*d910*/  IADD3 R104, P5, PT, R207, R4.reuse, RZ ;  /* 0x00000004cf687210 */ /* 0x080fe20007fbe0ff */
[----:B------:R-:W-:Y:S01]  /*d920*/  IMAD.SHL.U32 R127, R3, 0x8, RZ ;  /* 0x00000008037f7824 */ /* 0x000fe200078e00ff */
[----:B------:R-:W-:Y:S01]  /*d930*/  IADD3 R110, P1, PT, R201, R4, RZ ;  /* 0x00000004c96e7210 */ /* 0x000fe20007f3e0ff */
[----:B------:R-:W-:Y:S01]  /*d940*/  IMAD.SHL.U32 R129, R3, 0x10, RZ ;  /* 0x0000001003817824 */ /* 0x000fe200078e00ff */
[-C--:B------:R-:W-:Y:S01]  /*d950*/  LEA.HI.X.SX32 R99, R99, R5.reuse, 0x1, P6 ;  /* 0x0000000563637211 */ /* 0x080fe200030f0eff */
[----:B------:R-:W-:Y:S01]  /*d960*/  IMAD.SHL.U32 R131, R3, 0x20, RZ ;  /* 0x0000002003837824 */ /* 0x000fe200078e00ff */
[-C--:B------:R-:W-:Y:S01]  /*d970*/  LEA.HI.X.SX32 R101, R101, R5.reuse, 0x1, P0 ;  /* 0x0000000565657211 */ /* 0x080fe200000f0eff */
[----:B------:R-:W-:Y:S01]  /*d980*/  IMAD R195, R3, 0x3f, RZ ;  /* 0x0000003f03c37824 */ /* 0x000fe200078e02ff */
[-C--:B------:R-:W-:Y:S01]  /*d990*/  LEA.HI.X.SX32 R103, R103, R5.reuse, 0x1, P4 ;  /* 0x0000000567677211 */ /* 0x080fe200020f0eff */
[----:B------:R-:W2:Y:S01]  /*d9a0*/  LDCU UR4, c[0x0][0x3ec] ;  /* 0x00007d80ff0477ac */ /* 0x000ea20008000800 */
[----:B------:R-:W-:-:S02]  /*d9b0*/  LEA.HI.X.SX32 R107, R107, R5, 0x1, P3 ;  /* 0x000000056b6b7211 */ /* 0x000fc400018f0eff */
[-C--:B------:R-:W-:Y:S02]  /*d9c0*/  IADD3 R112, P6, PT, R199, R4.reuse, RZ ;  /* 0x00000004c7707210 */ /* 0x080fe40007fde0ff */
[-C--:B------:R-:W-:Y:S02]  /*d9d0*/  IADD3 R114, P0, PT, R197, R4.reuse, RZ ;  /* 0x00000004c5727210 */ /* 0x080fe40007f1e0ff */
[-C--:B------:R-:W-:Y:S02]  /*d9e0*/  IADD3 R116, P4, PT, R123, R4.reuse, RZ ;  /* 0x000000047b747210 */ /* 0x080fe40007f9e0ff */
[-C--:B------:R-:W-:Y:S02]  /*d9f0*/  IADD3 R120, P3, PT, R119, R4.reuse, RZ ;  /* 0x0000000477787210 */ /* 0x080fe40007f7e0ff */
[----:B------:R-:W-:Y:S02]  /*da00*/  LEA.HI.X.SX32 R109, R109, R5, 0x1, P2 ;  /* 0x000000056d6d7211 */ /* 0x000fe400010f0eff */
[----:B------:R-:W-:-:S02]  /*da10*/  LEA R122, P2, R3, R4, 0x2 ;  /* 0x00000004037a7211 */ /* 0x000fc400078410ff */
[-C--:B------:R-:W-:Y:S02]  /*da20*/  LEA.HI.X.SX32 R105, R105, R5.reuse, 0x1, P5 ;  /* 0x0000000569697211 */ /* 0x080fe400028f0eff */
[-C--:B------:R-:W-:Y:S01]  /*da30*/  LEA.HI.X.SX32 R111, R111, R5.reuse, 0x1, P1 ;  /* 0x000000056f6f7211 */ /* 0x080fe200008f0eff */
[----:B--2---:R-:W-:Y:S01]  /*da40*/  UIMAD UR4, UR8, UR4, URZ ;  /* 0x00000004080472a4 */ /* 0x004fe2000f8e02ff */
[-C--:B------:R-:W-:Y:S02]  /*da50*/  IADD3 R118, P5, PT, R121, R4.reuse, RZ ;  /* 0x0000000479767210 */ /* 0x080fe40007fbe0ff */
[----:B------:R-:W-:Y:S01]  /*da60*/  LEA R124, P1, R3, R4, 0x3 ;  /* 0x00000004037c7211 */ /* 0x000fe200078218ff */
[----:B------:R-:W-:Y:S01]  /*da70*/  USHF.L.U32 UR6, UR4, 0x2, URZ ;  /* 0x0000000204067899 */ /* 0x000fe200080006ff */
[-C--:B------:R-:W-:Y:S01]  /*da80*/  LEA.HI.X.SX32 R113, R113, R5.reuse, 0x1, P6 ;  /* 0x0000000571717211 */ /* 0x080fe200030f0eff */
[----:B------:R-:W-:Y:S01]  /*da90*/  UIMAD.WIDE UR4, UR4, 0x4, URZ ;  /* 0x00000004040478a5 */ /* 0x000fe2000f8e02ff */
[----:B------:R-:W-:-:S02]  /*daa0*/  LEA.HI.X.SX32 R115, R115, R5, 0x1, P0 ;  /* 0x0000000573737211 */ /* 0x000fc400000f0eff */
[-C--:B------:R-:W-:Y:S02]  /*dab0*/  LEA.HI.X.SX32 R117, R117, R5.reuse, 0x1, P4 ;  /* 0x0000000575757211 */ /* 0x080fe400020f0eff */
[----:B------:R-:W-:Y:S02]  /*dac0*/  LEA.HI.X.SX32 R121, R3, R5, 0x1, P3 ;  /* 0x0000000503797211 */ /* 0x000fe400018f0eff */
[----:B0-----:R-:W-:Y:S02]  /*dad0*/  PRMT R0, R0, 0x7632, R0 ;  /* 0x0000763200007816 */ /* 0x001fe40000000000 */
[----:B------:R-:W-:Y:S02]  /*dae0*/  F2FP.F16.F32.PACK_AB R132, R133, R132 ;  /* 0x000000848584723e */ /* 0x000fe400000000ff */
[CC--:B------:R-:W-:Y:S01]  /*daf0*/  LEA R126, P6, R3.reuse, R4.reuse, 0x4 ;  /* 0x00000004037e7211 */ /* 0x0c0fe200078c20ff */
[----:B------:R0:W-:Y:S01]  /*db00*/  STG.E.U16 desc[UR30][R120.64], R0 ;  /* 0x0000000078007986 */ /* 0x0001e2000c10151e */
[----:B------:R-:W-:-:S02]  /*db10*/  LEA R128, P0, R3, R4, 0x5 ;  /* 0x0000000403807211 */ /* 0x000fc400078028ff */
[----:B------:R-:W-:Y:S02]  /*db20*/  LEA R130, P4, R3, R4, 0x6 ;  /* 0x0000000403827211 */ /* 0x000fe400078830ff */
[-C--:B------:R-:W-:Y:S02]  /*db30*/  LEA.HI.X.SX32 R123, R119, R5.reuse, 0x1, P2 ;  /* 0x00000005777b7211 */ /* 0x080fe400010f0eff */
[----:B------:R-:W-:Y:S02]  /*db40*/  PRMT R3, R193, 0x7632, R3 ;  /* 0x00007632c1037816 */ /* 0x000fe40000000003 */
[----:B------:R-:W-:Y:S01]  /*db50*/  F2FP.F16.F32.PACK_AB R134, R135, R134 ;  /* 0x000000868786723e */ /* 0x000fe200000000ff */
[----:B------:R-:W-:Y:S01]  /*db60*/  STG.E.U16 desc[UR30][R122.64], R193 ;  /* 0x000000c17a007986 */ /* 0x000fe2000c10151e */
[----:B------:R-:W-:Y:S02]  /*db70*/  LEA.HI.X.SX32 R125, R125, R5, 0x1, P1 ;  /* 0x000000057d7d7211 */ /* 0x000fe400008f0eff */
[----:B------:R-:W-:Y:S01]  /*db80*/  PRMT R4, R132, 0x7632, R4 ;  /* 0x0000763284047816 */ /* 0x000fe20000000004 */
[----:B------:R2:W-:Y:S01]  /*db90*/  STG.E.U16 desc[UR30][R22.64], R3 ;  /* 0x0000000316007986 */ /* 0x0005e2000c10151e */
[----:B------:R-:W-:-:S02]  /*dba0*/  F2FP.F16.F32.PACK_AB R136, R137, R136 ;  /* 0x000000888988723e */ /* 0x000fc400000000ff */
[----:B0-----:R-:W-:Y:S01]  /*dbb0*/  PRMT R0, R134, 0x7632, R0 ;  /* 0x0000763286007816 */ /* 0x001fe20000000000 */
[----:B------:R-:W-:Y:S01]  /*dbc0*/  STG.E.U16 desc[UR30][R124.64], R132 ;  /* 0x000000847c007986 */ /* 0x000fe2000c10151e */
[----:B------:R-:W-:Y:S02]  /*dbd0*/  F2FP.F16.F32.PACK_AB R138, R139, R138 ;  /* 0x0000008a8b8a723e */ /* 0x000fe400000000ff */
[----:B------:R-:W-:Y:S01]  /*dbe0*/  LEA.HI.X.SX32 R127, R127, R5, 0x1, P6 ;  /* 0x000000057f7f7211 */ /* 0x000fe200030f0eff */
[----:B------:R0:W-:Y:S01]  /*dbf0*/  STG.E.U16 desc[UR30][R30.64], R4 ;  /* 0x000000041e007986 */ /* 0x0001e2000c10151e */
[----:B------:R-:W-:Y:S02]  /*dc00*/  F2FP.F16.F32.PACK_AB R140, R141, R140 ;  /* 0x0000008c8d8c723e */ /* 0x000fe400000000ff */
[----:B------:R-:W-:Y:S01]  /*dc10*/  F2FP.F16.F32.PACK_AB R142, R143, R142 ;  /* 0x0000008e8f8e723e */ /* 0x000fe200000000ff */
[----:B------:R-:W-:Y:S01]  /*dc20*/  STG.E.U16 desc[UR30][R20.64], R134 ;  /* 0x0000008614007986 */ /* 0x000fe2000c10151e */
[----:B--2---:R-:W-:-:S02]  /*dc30*/  PRMT R22, R136, 0x7632, R22 ;  /* 0x0000763288167816 */ /* 0x004fc40000000016 */
[----:B------:R-:W-:Y:S01]  /*dc40*/  PRMT R3, R138, 0x7632, R3 ;  /* 0x000076328a037816 */ /* 0x000fe20000000003 */
[----:B------:R2:W-:Y:S01]  /*dc50*/  STG.E.U16 desc[UR30][R38.64], R0 ;  /* 0x0000000026007986 */ /* 0x0005e2000c10151e */
[----:B------:R-:W-:Y:S02]  /*dc60*/  F2FP.F16.F32.PACK_AB R144, R145, R144 ;  /* 0x000000909190723e */ /* 0x000fe400000000ff */
[----:B------:R-:W-:Y:S01]  /*dc70*/  F2FP.F16.F32.PACK_AB R146, R147, R146 ;  /* 0x000000929392723e */ /* 0x000fe200000000ff */
[----:B------:R-:W-:Y:S01]  /*dc80*/  STG.E.U16 desc[UR30][R126.64], R136 ;  /* 0x000000887e007986 */ /* 0x000fe2000c10151e */
[----:B0-----:R-:W-:Y:S02]  /*dc90*/  PRMT R31, R142, 0x7632, R31 ;  /* 0x000076328e1f7816 */ /* 0x001fe4000000001f */
[----:B------:R-:W-:Y:S01]  /*dca0*/  LEA.HI.X.SX32 R129, R129, R5, 0x1, P0 ;  /* 0x0000000581817211 */ /* 0x000fe200000f0eff */
[----:B------:R0:W-:Y:S01]  /*dcb0*/  STG.E.U16 desc[UR30][R44.64], R22 ;  /* 0x000000162c007986 */ /* 0x0001e2000c10151e */
[----:B------:R-:W-:-:S02]  /*dcc0*/  F2FP.F16.F32.PACK_AB R148, R149, R148 ;  /* 0x000000949594723e */ /* 0x000fc400000000ff */
[----:B------:R-:W-:Y:S01]  /*dcd0*/  F2FP.F16.F32.PACK_AB R150, R151, R150 ;  /* 0x000000969796723e */ /* 0x000fe200000000ff */
[----:B------:R-:W-:Y:S01]  /*dce0*/  STG.E.U16 desc[UR30][R28.64], R138 ;  /* 0x0000008a1c007986 */ /* 0x000fe2000c10151e */
[----:B--2---:R-:W-:Y:S02]  /*dcf0*/  PRMT R0, R140, 0x7632, R0 ;  /* 0x000076328c007816 */ /* 0x004fe40000000000 */
[----:B------:R-:W-:Y:S01]  /*dd00*/  F2FP.F16.F32.PACK_AB R152, R153, R152 ;  /* 0x000000989998723e */ /* 0x000fe200000000ff */
[----:B------:R2:W-:Y:S01]  /*dd10*/  STG.E.U16 desc[UR30][R50.64], R3 ;  /* 0x0000000332007986 */ /* 0x0005e2000c10151e */
[----:B------:R-:W-:Y:S02]  /*dd20*/  PRMT R39, R150, 0x7632, R39 ;  /* 0x0000763296277816 */ /* 0x000fe40000000027 */
[----:B------:R-:W-:Y:S01]  /*dd30*/  F2FP.F16.F32.PACK_AB R154, R155, R154 ;  /* 0x0000009a9b9a723e */ /* 0x000fe200000000ff */
[----:B------:R-:W-:Y:S01]  /*dd40*/  STG.E.U16 desc[UR30][R18.64], R140 ;  /* 0x0000008c12007986 */ /* 0x000fe2000c10151e */
[----:B------:R-:W-:-:S02]  /*dd50*/  F2FP.F16.F32.PACK_AB R156, R157, R156 ;  /* 0x0000009c9d9c723e */ /* 0x000fc400000000ff */
[----:B------:R-:W-:Y:S01]  /*dd60*/  F2FP.F16.F32.PACK_AB R158, R159, R158 ;  /* 0x0000009e9f9e723e */ /* 0x000fe200000000ff */
[----:B------:R3:W-:Y:S01]  /*dd70*/  STG.E.U16 desc[UR30][R56.64], R0 ;  /* 0x0000000038007986 */ /* 0x0007e2000c10151e */
[----:B0-----:R-:W-:Y:S02]  /*dd80*/  PRMT R45, R156, 0x7632, R45 ;  /* 0x000076329c2d7816 */ /* 0x001fe4000000002d */
[----:B------:R-:W-:Y:S01]  /*dd90*/  F2FP.F16.F32.PACK_AB R160, R161, R160 ;  /* 0x000000a0a1a0723e */ /* 0x000fe200000000ff */
[----:B------:R0:W-:Y:S01]  /*dda0*/  STG.E.U16 desc[UR30][R36.64], R142 ;  /* 0x0000008e24007986 */ /* 0x0001e2000c10151e */
[----:B--2---:R-:W-:Y:S02]  /*ddb0*/  PRMT R3, R144, 0x7632, R3 ;  /* 0x0000763290037816 */ /* 0x004fe40000000003 */
[----:B------:R-:W-:Y:S01]  /*ddc0*/  F2FP.F16.F32.PACK_AB R162, R163, R162 ;  /* 0x000000a2a3a2723e */ /* 0x000fe200000000ff */
[----:B------:R-:W-:Y:S01]  /*ddd0*/  STG.E.U16 desc[UR30][R62.64], R31 ;  /* 0x0000001f3e007986 */ /* 0x000fe2000c10151e */
[----:B------:R-:W-:-:S02]  /*dde0*/  LEA.HI.X.SX32 R131, R131, R5, 0x1, P4 ;  /* 0x0000000583837211 */ /* 0x000fc400020f0eff */
[----:B------:R-:W-:Y:S01]  /*ddf0*/  F2FP.F16.F32.PACK_AB R164, R165, R164 ;  /* 0x000000a4a5a4723e */ /* 0x000fe200000000ff */
[----:B------:R-:W-:Y:S01]  /*de00*/  STG.E.U16 desc[UR30][R128.64], R144 ;  /* 0x0000009080007986 */ /* 0x000fe2000c10151e */
[----:B---3--:R-:W-:Y:S02]  /*de10*/  PRMT R0, R146, 0x7632, R0 ;  /* 0x0000763292007816 */ /* 0x008fe40000000000 */
[----:B------:R-:W-:Y:S01]  /*de20*/  LEA.HI.X.SX32 R119, R195, R5, 0x1, P5 ;  /* 0x00000005c3777211 */ /* 0x000fe200028f0eff */
[----:B------:R2:W-:Y:S01]  /*de30*/  STG.E.U16 desc[UR30][R66.64], R3 ;  /* 0x0000000342007986 */ /* 0x0005e2000c10151e */
[----:B0-----:R-:W-:Y:S01]  /*de40*/  PRMT R37, R148, 0x7632, R37 ;  /* 0x0000763294257816 */ /* 0x001fe20000000025 */
[----:B------:R-:W0:Y:S01]  /*de50*/  LDC.64 R4, c[0x0][0x3a0] ;  /* 0x0000e800ff047b82 */ /* 0x000e220000000a00 */
[----:B------:R-:W-:Y:S01]  /*de60*/  F2FP.F16.F32.PACK_AB R166, R167, R166 ;  /* 0x000000a6a7a6723e */ /* 0x000fe200000000ff */
[----:B------:R3:W-:Y:S01]  /*de70*/  STG.E.U16 desc[UR30][R42.64], R146 ;  /* 0x000000922a007986 */ /* 0x0007e2000c10151e */
[----:B------:R-:W-:-:S02]  /*de80*/  PRMT R44, R164, 0x7632, R44 ;  /* 0x00007632a42c7816 */ /* 0x000fc4000000002c */
[----:B------:R-:W-:Y:S01]  /*de90*/  F2FP.F16.F32.PACK_AB R168, R169, R168 ;  /* 0x000000a8a9a8723e */ /* 0x000fe200000000ff */
[----:B------:R4:W-:Y:S01]  /*dea0*/  STG.E.U16 desc[UR30][R70.64], R0 ;  /* 0x0000000046007986 */ /* 0x0009e2000c10151e */
[----:B------:R-:W-:Y:S02]  /*deb0*/  F2FP.F16.F32.PACK_AB R170, R171, R170 ;  /* 0x000000aaabaa723e */ /* 0x000fe400000000ff */
[----:B------:R-:W-:Y:S01]  /*dec0*/  F2FP.F16.F32.PACK_AB R172, R173, R172 ;  /* 0x000000acadac723e */ /* 0x000fe200000000ff */
[----:B------:R-:W-:Y:S01]  /*ded0*/  STG.E.U16 desc[UR30][R26.64], R148 ;  /* 0x000000941a007986 */ /* 0x000fe2000c10151e */
[----:B--2---:R-:W-:Y:S02]  /*dee0*/  PRMT R3, R160, 0x7632, R3 ;  /* 0x00007632a0037816 */ /* 0x004fe40000000003 */
[----:B------:R-:W-:Y:S01]  /*def0*/  F2FP.F16.F32.PACK_AB R174, R175, R174 ;  /* 0x000000aeafae723e */ /* 0x000fe200000000ff */
[----:B------:R-:W-:Y:S01]  /*df00*/  STG.E.U16 desc[UR30][R74.64], R37 ;  /* 0x000000254a007986 */ /* 0x000fe2000c10151e */
[----:B---3--:R-:W-:-:S02]  /*df10*/  PRMT R43, R154, 0x7632, R43 ;  /* 0x000076329a2b7816 */ /* 0x008fc4000000002b */
[----:B------:R-:W-:Y:S01]  /*df20*/  PRMT R42, R162, 0x7632, R42 ;  /* 0x00007632a22a7816 */ /* 0x000fe2000000002a */
[----:B------:R2:W-:Y:S01]  /*df30*/  STG.E.U16 desc[UR30][R48.64], R150 ;  /* 0x0000009630007986 */ /* 0x0005e2000c10151e */
[----:B----4-:R-:W-:Y:S02]  /*df40*/  PRMT R0, R152, 0x7632, R0 ;  /* 0x0000763298007816 */ /* 0x010fe40000000000 */
[----:B------:R-:W-:Y:S01]  /*df50*/  PRMT R50, R172, 0x7632, R50 ;  /* 0x00007632ac327816 */ /* 0x000fe20000000032 */
[----:B------:R-:W-:Y:S01]  /*df60*/  STG.E.U16 desc[UR30][R78.64], R39 ;  /* 0x000000274e007986 */ /* 0x000fe2000c10151e */
[----:B------:R-:W-:Y:S02]  /*df70*/  F2FP.F16.F32.PACK_AB R176, R177, R176 ;  /* 0x000000b0b1b0723e */ /* 0x000fe400000000ff */
[----:B------:R-:W-:Y:S01]  /*df80*/  PRMT R51, R174, 0x7632, R51 ;  /* 0x00007632ae337816 */ /* 0x000fe20000000033 */
[----:B------:R-:W-:Y:S01]  /*df90*/  STG.E.U16 desc[UR30][R16.64], R152 ;  /* 0x0000009810007986 */ /* 0x000fe2000c10151e */
[----:B------:R-:W-:-:S02]  /*dfa0*/  F2FP.F16.F32.PACK_AB R178, R179, R178 ;  /* 0x000000b2b3b2723e */ /* 0x000fc400000000ff */
[----:B------:R-:W-:Y:S01]  /*dfb0*/  F2FP.F16.F32.PACK_AB R180, R181, R180 ;  /* 0x000000b4b5b4723e */ /* 0x000fe200000000ff */
[----:B------:R3:W-:Y:S01]  /*dfc0*/  STG.E.U16 desc[UR30][R82.64], R0 ;  /* 0x0000000052007986 */ /* 0x0007e2000c10151e */
[----:B--2---:R-:W-:Y:S02]  /*dfd0*/  PRMT R48, R168, 0x7632, R48 ;  /* 0x00007632a8307816 */ /* 0x004fe40000000030 */
[----:B------:R-:W-:Y:S01]  /*dfe0*/  PRMT R49, R170, 0x7632, R49 ;  /* 0x00007632aa317816 */ /* 0x000fe20000000031 */
[----:B------:R2:W-:Y:S01]  /*dff0*/  STG.E.U16 desc[UR30][R54.64], R154 ;  /* 0x0000009a36007986 */ /* 0x0005e2000c10151e */
[----:B------:R-:W-:Y:S02]  /*e000*/  F2FP.F16.F32.PACK_AB R182, R183, R182 ;  /* 0x000000b6b7b6723e */ /* 0x000fe400000000ff */
[----:B------:R-:W-:Y:S01]  /*e010*/  F2FP.F16.F32.PACK_AB R184, R185, R184 ;  /* 0x000000b8b9b8723e */ /* 0x000fe200000000ff */
[----:B------:R-:W-:Y:S01]  /*e020*/  STG.E.U16 desc[UR30][R86.64], R43 ;  /* 0x0000002b56007986 */ /* 0x000fe2000c10151e */
[----:B------:R-:W-:-:S02]  /*e030*/  F2FP.F16.F32.PACK_AB R186, R187, R186 ;  /* 0x000000babbba723e */ /* 0x000fc400000000ff */
[----:B------:R-:W-:Y:S01]  /*e040*/  PRMT R56, R184, 0x7632, R56 ;  /* 0x00007632b8387816 */ /* 0x000fe20000000038 */
[----:B------:R-:W-:Y:S01]  /*e050*/  STG.E.U16 desc[UR30][R34.64], R156 ;  /* 0x0000009c22007986 */ /* 0x000fe2000c10151e */
[----:B---3--:R-:W-:Y:S02]  /*e060*/  PRMT R0, R158, 0x7632, R0 ;  /* 0x000076329e007816 */ /* 0x008fe40000000000 */
[----:B------:R-:W-:Y:S01]  /*e070*/  F2FP.F16.F32.PACK_AB R189, R190, R189 ;  /* 0x000000bdbebd723e */ /* 0x000fe200000000ff */
[----:B------:R-:W-:Y:S01]  /*e080*/  STG.E.U16 desc[UR30][R90.64], R45 ;  /* 0x0000002d5a007986 */ /* 0x000fe2000c10151e */
[----:B--2---:R-:W-:Y:S02]  /*e090*/  PRMT R54, R180, 0x7632, R54 ;  /* 0x00007632b4367816 */ /* 0x004fe40000000036 */
[----:B------:R-:W-:Y:S01]  /*e0a0*/  PRMT R55, R182, 0x7632, R55 ;  /* 0x00007632b6377816 */ /* 0x000fe20000000037 */
[----:B------:R-:W-:Y:S01]  /*e0b0*/  STG.E.U16 desc[UR30][R60.64], R158 ;  /* 0x0000009e3c007986 */ /* 0x000fe2000c10151e */
[----:B------:R-:W-:-:S02]  /*e0c0*/  PRMT R57, R186, 0x7632, R57 ;  /* 0x00007632ba397816 */ /* 0x000fc40000000039 */
[----:B------:R-:W-:Y:S01]  /*e0d0*/  F2FP.F16.F32.PACK_AB R188, R191, R188 ;  /* 0x000000bcbfbc723e */ /* 0x000fe200000000ff */
[----:B------:R2:W-:Y:S04]  /*e0e0*/  STG.E.U16 desc[UR30][R94.64], R0 ;  /* 0x000000005e007986 */ /* 0x0005e8000c10151e */
[----:B------:R-:W-:Y:S04]  /*e0f0*/  STG.E.U16 desc[UR30][R130.64], R160 ;  /* 0x000000a082007986 */ /* 0x000fe8000c10151e */
[----:B------:R3:W-:Y:S04]  /*e100*/  STG.E.U16 desc[UR30][R80.64], R3 ;  /* 0x0000000350007986 */ /* 0x0007e8000c10151e */
[----:B------:R-:W-:Y:S01]  /*e110*/  STG.E.U16 desc[UR30][R40.64], R162 ;  /* 0x000000a228007986 */ /* 0x000fe2000c10151e */
[----:B--2---:R-:W-:-:S03]  /*e120*/  PRMT R0, R166, 0x7632, R0 ;  /* 0x00007632a6007816 */ /* 0x004fc60000000000 */
[----:B------:R-:W-:Y:S04]  /*e130*/  STG.E.U16 desc[UR30][R84.64], R42 ;  /* 0x0000002a54007986 */ /* 0x000fe8000c10151e */
[----:B------:R-:W-:Y:S01]  /*e140*/  STG.E.U16 desc[UR30][R12.64], R164 ;  /* 0x000000a40c007986 */ /* 0x000fe2000c10151e */
[----:B---3--:R-:W-:-:S03]  /*e150*/  IMAD.SHL.U32 R3, R2, 0x4, RZ ;  /* 0x0000000402037824 */ /* 0x008fc600078e00ff */
[----:B------:R-:W-:Y:S04]  /*e160*/  STG.E.U16 desc[UR30][R88.64], R44 ;  /* 0x0000002c58007986 */ /* 0x000fe8000c10151e */
[----:B------:R-:W-:Y:S04]  /*e170*/  STG.E.U16 desc[UR30][R46.64], R166 ;  /* 0x000000a62e007986 */ /* 0x000fe8000c10151e */
[----:B------:R2:W-:Y:S04]  /*e180*/  STG.E.U16 desc[UR30][R92.64], R0 ;  /* 0x000000005c007986 */ /* 0x0005e8000c10151e */
[----:B------:R-:W-:Y:S04]  /*e190*/  STG.E.U16 desc[UR30][R8.64], R168 ;  /* 0x000000a808007986 */ /* 0x000fe8000c10151e */
[----:B------:R-:W-:Y:S04]  /*e1a0*/  STG.E.U16 desc[UR30][R96.64], R48 ;  /* 0x0000003060007986 */ /* 0x000fe8000c10151e */
[----:B------:R3:W-:Y:S01]  /*e1b0*/  STG.E.U16 desc[UR30][R52.64], R170 ;  /* 0x000000aa34007986 */ /* 0x0007e2000c10151e */
[----:B--2---:R-:W-:Y:S01]  /*e1c0*/  IMAD.HI R0, R2, 0x4, RZ ;  /* 0x0000000402007827 */ /* 0x004fe200078e02ff */
[----:B0-----:R-:W-:-:S02]  /*e1d0*/  IADD3 R2, P0, P1, R3, UR6, R4 ;  /* 0x0000000603027c10 */ /* 0x001fc4000f91e004 */
[----:B------:R-:W-:Y:S02]  /*e1e0*/  STG.E.U16 desc[UR30][R98.64], R49 ;  /* 0x0000003162007986 */ /* 0x000fe4000c10151e */
[----:B------:R-:W-:Y:S02]  /*e1f0*/  IADD3.X R3, PT, PT, R0, UR5, R5, P0, P1 ;  /* 0x0000000500037c10 */ /* 0x000fe400087e2405 */
[----:B------:R-:W-:Y:S01]  /*e200*/  STG.E.U16 desc[UR30][R14.64], R172 ;  /* 0x000000ac0e007986 */ /* 0x000fe2000c10151e */
[----:B---3--:R-:W-:-:S03]  /*e210*/  PRMT R52, R176, 0x7632, R52 ;  /* 0x00007632b0347816 */ /* 0x008fc60000000034 */
[----:B------:R-:W-:Y:S01]  /*e220*/  STG.E.U16 desc[UR30][R100.64], R50 ;  /* 0x0000003264007986 */ /* 0x000fe2000c10151e */
[----:B------:R-:W-:-:S03]  /*e230*/  PRMT R53, R178, 0x7632, R53 ;  /* 0x00007632b2357816 */ /* 0x000fc60000000035 */
[----:B------:R0:W-:Y:S04]  /*e240*/  STG.E.U16 desc[UR30][R58.64], R174 ;  /* 0x000000ae3a007986 */ /* 0x0001e8000c10151e */
[----:B------:R2:W-:Y:S04]  /*e250*/  STG.E.U16 desc[UR30][R102.64], R51 ;  /* 0x0000003366007986 */ /* 0x0005e8000c10151e */
[----:B------:R2:W-:Y:S04]  /*e260*/  STG.E.U16 desc[UR30][R6.64], R176 ;  /* 0x000000b006007986 */ /* 0x0005e8000c10151e */
[----:B------:R2:W-:Y:S01]  /*e270*/  STG.E.U16 desc[UR30][R104.64], R52 ;  /* 0x0000003468007986 */ /* 0x0005e2000c10151e */
[----:B0-----:R-:W-:-:S02]  /*e280*/  PRMT R58, R189, 0x7632, R58 ;  /* 0x00007632bd3a7816 */ /* 0x001fc4000000003a */
[----:B------:R-:W-:Y:S01]  /*e290*/  PRMT R59, R188, 0x7632, R59 ;  /* 0x00007632bc3b7816 */ /* 0x000fe2000000003b */
[----:B------:R2:W-:Y:S04]  /*e2a0*/  STG.E.U16 desc[UR30][R64.64], R178 ;  /* 0x000000b240007986 */ /* 0x0005e8000c10151e */
        /* <DEDUP_REMOVED lines=13> */
[----:B------:R2:W-:Y:S01]  /*e380*/  STG.E desc[UR30][R2.64], R192 ;  /* 0x000000c002007986 */ /* 0x0005e2000c10191e */
[----:B-1----:R-:W-:Y:S06]  /*e390*/  BAR.SYNC.DEFER_BLOCKING 0x0 ;  /* 0x0000000000007b1d */ /* 0x002fec0000010000 */
[----:B------:R-:W-:Y:S05]  /*e3a0*/  BRA.U UP0, `(.L_x_22) ;  /* 0x0000000100a07547 */ /* 0x000fea000b800000 */
[----:B------:R-:W0:Y:S01]  /*e3b0*/  S2UR UR5, SR_CgaCtaId ;  /* 0x00000000000579c3 */ /* 0x000e220000008800 */
[----:B------:R-:W-:Y:S01]  /*e3c0*/  NOP ;  /* 0x0000000000007918 */ /* 0x000fe20000000000 */
[----:B------:R-:W-:Y:S01]  /*e3d0*/  UMOV UR4, 0x50 ;  /* 0x0000005000047882 */ /* 0x000fe20000000000 */
[----:B------:R-:W-:Y:S02]  /*e3e0*/  IMAD.U32 R0, RZ, RZ, UR9 ;  /* 0x00000009ff007e24 */ /* 0x000fe4000f8e00ff */
[----:B--2---:R-:W-:Y:S02]  /*e3f0*/  IMAD.MOV.U32 R3, RZ, RZ, 0xff ;  /* 0x000000ffff037424 */ /* 0x004fe400078e00ff */
[----:B------:R-:W-:Y:S01]  /*e400*/  IMAD.MOV.U32 R7, RZ, RZ, 0x1 ;  /* 0x00000001ff077424 */ /* 0x000fe200078e00ff */
[----:B------:R-:W-:-:S04]  /*e410*/  LOP3.LUT R0, R0, 0xffff, RZ, 0xc0, !PT ;  /* 0x0000ffff00007812 */ /* 0x000fc800078ec0ff */
[----:B------:R-:W-:-:S05]  /*e420*/  SHF.R.U32.HI R0, RZ, 0x5, R0 ;  /* 0x00000005ff007819 */ /* 0x000fca0000011600 */
[----:B------:R-:W-:Y:S01]  /*e430*/  VIADD R2, R0, 0x10 ;  /* 0x0000001000027836 */ /* 0x000fe20000000000 */
[----:B------:R-:W-:Y:S01]  /*e440*/  SHF.L.U32 R0, R3, R0, RZ ;  /* 0x0000000003007219 */ /* 0x000fe200000006ff */
[----:B0-----:R-:W-:-:S03]  /*e450*/  ULEA UR6, UR5, UR4, 0x18 ;  /* 0x0000000405067291 */ /* 0x001fc6000f8ec0ff */
[----:B------:R-:W-:-:S04]  /*e460*/  SHF.L.U32 R3, R7, R2, RZ ;  /* 0x0000000207037219 */ /* 0x000fc800000006ff */
[----:B------:R-:W-:Y:S02]  /*e470*/  LOP3.LUT R0, R3, R0, RZ, 0xfc, !PT ;  /* 0x0000000003007212 */ /* 0x000fe400078efcff */
[----:B------:R-:W0:Y:S02]  /*e480*/  LDS R5, [UR6] ;  /* 0x00000006ff057984 */ /* 0x000e240008000800 */
[C---:B------:R-:W-:Y:S02]  /*e490*/  LOP3.LUT R2, R0.reuse, 0xffff, RZ, 0xc0, !PT ;  /* 0x0000ffff00027812 */ /* 0x040fe400078ec0ff */
[----:B0-----:R-:W-:-:S04]  /*e4a0*/  LOP3.LUT R3, R0, 0xffff, R5, 0x80, !PT ;  /* 0x0000ffff00037812 */ /* 0x001fc800078e8005 */
[----:B------:R-:W-:-:S13]  /*e4b0*/  ISETP.NE.AND P0, PT, R3, R2, PT ;  /* 0x000000020300720c */ /* 0x000fda0003f05270 */
[----:B------:R-:W-:Y:S05]  /*e4c0*/  @P0 BRA `(.L_x_23) ;  /* 0x0000000000500947 */ /* 0x000fea0003800000 */
[----:B------:R-:W-:Y:S02]  /*e4d0*/  SHF.R.U32.HI R5, RZ, 0x10, R5 ;  /* 0x00000010ff057819 */ /* 0x000fe40000011605 */
[----:B------:R-:W-:-:S04]  /*e4e0*/  SHF.R.U32.HI R2, RZ, 0x10, R0 ;  /* 0x00000010ff027819 */ /* 0x000fc80000011600 */
[----:B------:R-:W-:-:S04]  /*e4f0*/  LOP3.LUT R5, R5, R2, RZ, 0xc0, !PT ;  /* 0x0000000205057212 */ /* 0x000fc800078ec0ff */
[----:B------:R-:W-:-:S13]  /*e500*/  ISETP.NE.AND P0, PT, R5, R2, PT ;  /* 0x000000020500720c */ /* 0x000fda0003f05270 */
[----:B------:R-:W-:Y:S05]  /*e510*/  @P0 BRA `(.L_x_24) ;  /* 0x0000000000300947 */ /* 0x000fea0003800000 */
[----:B------:R-:W-:Y:S01]  /*e520*/  R2UR UR4, R0 ;  /* 0x00000000000472ca */ /* 0x000fe200000e0000 */
[----:B------:R-:W-:Y:S01]  /*e530*/  VOTEU.ANY UR5, UPT, PT ;  /* 0x0000000000057886 */ /* 0x000fe200038e0100 */
[----:B------:R-:W0:Y:S01]  /*e540*/  S2R R0, SR_LANEID ;  /* 0x0000000000007919 */ /* 0x000e220000000000 */
[----:B------:R-:W-:-:S10]  /*e550*/  UFLO.U32 UR5, UR5 ;  /* 0x00000005000572bd */ /* 0x000fd400080e0000 */
[----:B------:R-:W-:-:S06]  /*e560*/  ULOP3.LUT UR4, URZ, UR4, URZ, 0x33, !UPT ;  /* 0x00000004ff047292 */ /* 0x000fcc000f8e33ff */
[----:B------:R-:W-:-:S04]  /*e570*/  IMAD.U32 R2, RZ, RZ, UR4 ;  /* 0x00000004ff027e24 */ /* 0x000fc8000f8e00ff */
[----:B------:R-:W1:Y:S02]  /*e580*/  REDUX UR7, R2 ;  /* 0x00000000020773c4 */ /* 0x000e640000000000 */
[----:B------:R3:W-:Y:S01]  /*e590*/  UTCATOMSWS.AND URZ, UR4 ;  /* 0x0000000400ff79e3 */ /* 0x0007e20008000000 */
[----:B0-----:R-:W-:Y:S01]  /*e5a0*/  ISETP.EQ.U32.AND P0, PT, R0, UR5, PT ;  /* 0x0000000500007c0c */ /* 0x001fe2000bf02070 */
[----:B-1----:R-:W-:-:S12]  /*e5b0*/  IMAD.U32 R0, RZ, RZ, UR7 ;  /* 0x00000007ff007e24 */ /* 0x002fd8000f8e00ff */
[----:B------:R3:W-:Y:S01]  /*e5c0*/  @P0 ATOMS.AND RZ, [UR6], R0 ;  /* 0x00000000ffff098c */ /* 0x0007e2000a800006 */
[----:B------:R-:W-:Y:S05]  /*e5d0*/  BRA `(.L_x_22) ;  /* 0x0000000000147947 */ /* 0x000fea0003800000 */
.L_x_24:
[----:B------:R-:W-:-:S07]  /*e5e0*/  MOV R2, 0xe600 ;  /* 0x0000e60000027802 */ /* 0x000fce0000000f00 */
[----:B------:R-:W-:Y:S05]  /*e5f0*/  CALL.REL.NOINC `($__internal_0_$__cuda_sm10x_tcgen05_guardrail_trap_col_being_dealloced_not_returned_by_alloc) ;  /* 0x0000000000447944 */ /* 0x000fea0003c00000 */
[----:B------:R-:W-:Y:S05]  /*e600*/  BRA `(.L_x_22) ;  /* 0x0000000000087947 */ /* 0x000fea0003800000 */
.L_x_23:
[----:B------:R-:W-:-:S07]  /*e610*/  MOV R2, 0xe630 ;  /* 0x0000e63000027802 */ /* 0x000fce0000000f00 */
[----:B------:R-:W-:Y:S05]  /*e620*/  CALL.REL.NOINC `($__internal_2_$__cuda_sm10x_tcgen05_guardrail_trap_unallocated_columns_being_dealloced) ;  /* 0x0000000000507944 */ /* 0x000fea0003c00000 */
.L_x_22:
[----:B------:R-:W-:Y:S01]  /*e630*/  NOP ;  /* 0x0000000000007918 */ /* 0x000fe20000000000 */
[----:B---3--:R-:W-:Y:S05]  /*e640*/  EXIT ;  /* 0x000000000000794d */ /* 0x008fea0003800000 */
.L_x_8:
[----:B------:R-:W1:Y:S02]  /*e650*/  SYNCS.PHASECHK.TRANS64.TRYWAIT P2, [UR10+0x6000], RZ ;  /* 0x006000ffff0075a7 */ /* 0x000e64000804110a */
[----:B-1----:R-:W-:Y:S05]  /*e660*/  @!P2 BRA `(.L_x_8) ;  /* 0xfffffffc00f8a947 */ /* 0x002fea000383ffff */
[----:B------:R-:W-:Y:S05]  /*e670*/  BRA `(.L_x_7) ;  /* 0xffffff4400e87947 */ /* 0x000fea000383ffff */
.L_x_17:
[----:B------:R-:W1:Y:S02]  /*e680*/  SYNCS.PHASECHK.TRANS64.TRYWAIT P4, [UR10+0xa010], RZ ;  /* 0x00a010ffff0075a7 */ /* 0x000e64000808110a */
[----:B-1----:R-:W-:Y:S05]  /*e690*/  @!P4 BRA `(.L_x_17) ;  /* 0xfffffffc00f8c947 */ /* 0x002fea000383ffff */
[----:B------:R-:W-:Y:S05]  /*e6a0*/  BRA `(.L_x_25) ;  /* 0xffffff9000587947 */ /* 0x000fea000383ffff */
.L_x_18:
[----:B------:R-:W1:Y:S02]  /*e6b0*/  SYNCS.PHASECHK.TRANS64.TRYWAIT P0, [UR5], R27 ;  /* 0x0000001bff0075a7 */ /* 0x000e640008001105 */
[----:B-1----:R-:W-:Y:S05]  /*e6c0*/  @!P0 BRA `(.L_x_18) ;  /* 0xfffffffc00f88947 */ /* 0x002fea000383ffff */
[----:B------:R-:W-:Y:S05]  /*e6d0*/  BRA `(.L_x_26) ;  /* 0xffffffb400ec7947 */ /* 0x000fea000383ffff */
.L_x_21:
[----:B------:R-:W0:Y:S02]  /*e6e0*/  SYNCS.PHASECHK.TRANS64.TRYWAIT P0, [UR5], R0 ;  /* 0x00000000ff0075a7 */ /* 0x000e240008001105 */
[----:B0-----:R-:W-:Y:S05]  /*e6f0*/  @!P0 BRA `(.L_x_21) ;  /* 0xfffffffc00f88947 */ /* 0x001fea000383ffff */
[----:B------:R-:W-:Y:S05]  /*e700*/  BRA `(.L_x_27) ;  /* 0xffffffd400b07947 */ /* 0x000fea000383ffff */
        .weak           $__internal_0_$__cuda_sm10x_tcgen05_guardrail_trap_col_being_dealloced_not_returned_by_alloc
        .type           $__internal_0_$__cuda_sm10x_tcgen05_guardrail_trap_col_being_dealloced_not_returned_by_alloc,@function
        .size           $__internal_0_$__cuda_sm10x_tcgen05_guardrail_trap_col_being_dealloced_not_returned_by_alloc,($__internal_1_$__cuda_sm10x_tcgen05_guardrail_trap_phase_invalid_during_alloc - $__internal_0_$__cuda_sm10x_tcgen05_guardrail_trap_col_being_dealloced_not_returned_by_alloc)
$__internal_0_$__cuda_sm10x_tcgen05_guardrail_trap_col_being_dealloced_not_returned_by_alloc:
[----:B------:R-:W-:Y:S05]  /*e710*/  BPT.TRAP 0x1 ;  /* 0x000000040000795c */ /* 0x000fea0000300000 */
[----:B------:R-:W-:-:S04]  /*e720*/  IMAD.MOV.U32 R3, RZ, RZ, 0x0 ;  /* 0x00000000ff037424 */ /* 0x000fc800078e00ff */
[----:B------:R-:W-:Y:S05]  /*e730*/  RET.REL.NODEC R2 `(attn_fwd) ;  /* 0xffffff1802307950 */ /* 0x000fea0003c3ffff */
        .weak           $__internal_1_$__cuda_sm10x_tcgen05_guardrail_trap_phase_invalid_during_alloc
        .type           $__internal_1_$__cuda_sm10x_tcgen05_guardrail_trap_phase_invalid_during_alloc,@function
        .size           $__internal_1_$__cuda_sm10x_tcgen05_guardrail_trap_phase_invalid_during_alloc,($__internal_2_$__cuda_sm10x_tcgen05_guardrail_trap_unallocated_columns_being_dealloced - $__internal_1_$__cuda_sm10x_tcgen05_guardrail_trap_phase_invalid_during_alloc)
$__internal_1_$__cuda_sm10x_tcgen05_guardrail_trap_phase_invalid_during_alloc:
[----:B------:R-:W-:Y:S05]  /*e740*/  BPT.TRAP 0x1 ;  /* 0x000000040000795c */ /* 0x000fea0000300000 */
[----:B------:R-:W-:-:S04]  /*e750*/  IMAD.MOV.U32 R3, RZ, RZ, 0x0 ;  /* 0x00000000ff037424 */ /* 0x000fc800078e00ff */
[----:B------:R-:W-:Y:S05]  /*e760*/  RET.REL.NODEC R2 `(attn_fwd) ;  /* 0xffffff1802247950 */ /* 0x000fea0003c3ffff */
        .weak           $__internal_2_$__cuda_sm10x_tcgen05_guardrail_trap_unallocated_columns_being_dealloced
        .type           $__internal_2_$__cuda_sm10x_tcgen05_guardrail_trap_unallocated_columns_being_dealloced,@function
        .size           $__internal_2_$__cuda_sm10x_tcgen05_guardrail_trap_unallocated_columns_being_dealloced,(.L_x_31 - $__internal_2_$__cuda_sm10x_tcgen05_guardrail_trap_unallocated_columns_being_dealloced)
$__internal_2_$__cuda_sm10x_tcgen05_guardrail_trap_unallocated_columns_being_dealloced:
[----:B------:R-:W-:Y:S05]  /*e770*/  BPT.TRAP 0x1 ;  /* 0x000000040000795c */ /* 0x000fea0000300000 */
[----:B------:R-:W-:-:S04]  /*e780*/  IMAD.MOV.U32 R3, RZ, RZ, 0x0 ;  /* 0x00000000ff037424 */ /* 0x000fc800078e00ff */
[----:B------:R-:W-:Y:S05]  /*e790*/  RET.REL.NODEC R2 `(attn_fwd) ;  /* 0xffffff1802187950 */ /* 0x000fea0003c3ffff */
.L_x_28:
[----:B------:R-:W-:-:S00]  /*e7a0*/  BRA `(.L_x_28) ;  /* 0xfffffffc00fc7947 */ /* 0x000fc0000383ffff */
[----:B------:R-:W-:-:S00]  /*e7b0*/  NOP ;  /* 0x0000000000007918 */ /* 0x000fc00000000000 */
        /* <DEDUP_REMOVED lines=12> */
.L_x_31:


//--------------------- .nv.global.init           --------------------------
	.section	.nv.global.init,"aw",@progbits
.nv.global.init:
	.type		_$_str,@object
	.size		_$_str,(.L_3 - _$_str)
_$_str:
        /*0000*/ 	.byte	0x5f, 0x5f, 0x43, 0x55, 0x44, 0x41, 0x5f, 0x46, 0x54, 0x5a, 0x00
.L_3:


//--------------------- .nv.shared.attn_fwd       --------------------------
	.section	.nv.shared.attn_fwd,"aw",@nobits
	.sectionflags	@""
	.align	16
	.zero		1024


//--------------------- .nv.shared.reserved.0     --------------------------
	.section	.nv.shared.reserved.0,"aw",@nobits
	.align	8
	.weak		__nv_reservedSMEM_offset_0_alias
	.size		__nv_reservedSMEM_offset_0_alias, 0, 64
	.other		__nv_reservedSMEM_offset_0_alias,@"STO_CUDA_RESERVED_SHARED STV_DEFAULT"
__nv_reservedSMEM_offset_0_alias:
	.zero		0
.nv.shared.reserved.0:
	.zero		64
	.weak		__nv_reservedSMEM_allocation_phase
	.type		__nv_reservedSMEM_allocation_phase,@object
	.size		__nv_reservedSMEM_allocation_phase,(.L_0 - __nv_reservedSMEM_allocation_phase)
__nv_reservedSMEM_allocation_phase:
	.zero		1
.L_0:
	.zero		7
	.weak		__nv_reservedSMEM_devtool_atexit_pc
	.type		__nv_reservedSMEM_devtool_atexit_pc,@object
	.size		__nv_reservedSMEM_devtool_atexit_pc,(__nv_reservedSMEM_allocation_mask - __nv_reservedSMEM_devtool_atexit_pc)
__nv_reservedSMEM_devtool_atexit_pc:
	.zero		8
	.weak		__nv_reservedSMEM_allocation_mask
	.type		__nv_reservedSMEM_allocation_mask,@object
	.size		__nv_reservedSMEM_allocation_mask,(.L_2 - __nv_reservedSMEM_allocation_mask)
__nv_reservedSMEM_allocation_mask:
	.zero		4
.L_2:


//--------------------- .nv.constant0.attn_fwd    --------------------------
	.section	.nv.constant0.attn_fwd,"a",@progbits
	.sectionflags	@""
	.align	4
.nv.constant0.attn_fwd:
	.zero		1032


//--------------------- SYMBOLS --------------------------

	.type		.nv.reservedSmem.offset0,@object
	.size		.nv.reservedSmem.offset0,0x4
	.type		.nv.reservedSmem.cap,@object
	.size		.nv.reservedSmem.cap,0x4
